//
// Generated by NVIDIA NVVM Compiler
//
// Compiler Build ID: CL-36424714
// Cuda compilation tools, release 13.0, V13.0.88
// Based on NVVM 20.0.0
//

.version 9.0
.target sm_100
.address_size 64

	// .globl	_Z12kernelReducePfPyPj
.const .align 4 .b8 distanceMap[676];
// _ZZ12kernelReducePfPyPjE9distances has been demoted
// _ZZ12kernelReducePfPyPjE9realindex has been demoted

.visible .entry _Z12kernelReducePfPyPj(
	.param .u64 .ptr .align 1 _Z12kernelReducePfPyPj_param_0,
	.param .u64 .ptr .align 1 _Z12kernelReducePfPyPj_param_1,
	.param .u64 .ptr .align 1 _Z12kernelReducePfPyPj_param_2
)
{
	.local .align 4 .b8 	__local_depot0[52];
	.reg .b64 	%SP;
	.reg .b64 	%SPL;
	.reg .pred 	%p<7>;
	.reg .b32 	%r<55>;
	.reg .b32 	%f<28>;
	.reg .b64 	%rd<138>;
	// demoted variable
	.shared .align 4 .b8 _ZZ12kernelReducePfPyPjE9distances[1024];
	// demoted variable
	.shared .align 4 .b8 _ZZ12kernelReducePfPyPjE9realindex[1024];
	mov.u64 	%SPL, __local_depot0;
	ld.param.u64 	%rd2, [_Z12kernelReducePfPyPj_param_1];
	mov.u32 	%r1, %tid.x;
	mov.u32 	%r2, %ctaid.x;
	mov.u32 	%r54, %ntid.x;
	mad.lo.s32 	%r4, %r2, %r54, %r1;
	setp.gt.u32 	%p1, %r4, 479001599;
	@%p1 bra 	$L__BB0_8;
	add.u64 	%rd5, %SPL, 0;
	cvta.to.global.u64 	%rd6, %rd2;
	cvt.u64.u32 	%rd7, %r4;
	ld.global.u64 	%rd8, [%rd6];
	add.s64 	%rd9, %rd8, %rd7;
	mov.b32 	%r10, 0;
	st.local.u32 	[%rd5], %r10;
	mov.b32 	%r11, 1;
	st.local.u32 	[%rd5+4], %r11;
	mov.b32 	%r12, 2;
	st.local.u32 	[%rd5+8], %r12;
	mov.b32 	%r13, 3;
	st.local.u32 	[%rd5+12], %r13;
	mov.b32 	%r14, 4;
	st.local.u32 	[%rd5+16], %r14;
	mov.b32 	%r15, 5;
	st.local.u32 	[%rd5+20], %r15;
	mov.b32 	%r16, 6;
	st.local.u32 	[%rd5+24], %r16;
	mov.b32 	%r17, 7;
	st.local.u32 	[%rd5+28], %r17;
	mov.b32 	%r18, 8;
	st.local.u32 	[%rd5+32], %r18;
	mov.b32 	%r19, 9;
	st.local.u32 	[%rd5+36], %r19;
	mov.b32 	%r20, 10;
	st.local.u32 	[%rd5+40], %r20;
	mov.b32 	%r21, 11;
	st.local.u32 	[%rd5+44], %r21;
	mov.b32 	%r22, 12;
	st.local.u32 	[%rd5+48], %r22;
	mul.hi.u64 	%rd10, %rd9, 5675921253449092805;
	shr.u64 	%rd11, %rd10, 2;
	mul.lo.s64 	%rd12, %rd11, 13;
	sub.s64 	%rd13, %rd9, %rd12;
	shl.b64 	%rd14, %rd13, 2;
	add.s64 	%rd15, %rd5, %rd14;
	ld.local.u32 	%r23, [%rd15];
	st.local.u32 	[%rd15], %r22;
	mul.hi.u64 	%rd16, %rd11, 1537228672809129302;
	mul.lo.s64 	%rd17, %rd16, 12;
	sub.s64 	%rd18, %rd11, %rd17;
	shr.u64 	%rd19, %rd9, 2;
	mul.hi.u64 	%rd20, %rd19, 945986875574848801;
	shr.u64 	%rd21, %rd20, 1;
	shl.b64 	%rd22, %rd18, 2;
	add.s64 	%rd23, %rd5, %rd22;
	ld.local.u32 	%r24, [%rd23];
	ld.local.u32 	%r25, [%rd5+44];
	st.local.u32 	[%rd23], %r25;
	mul.hi.u64 	%rd24, %rd21, 1676976733973595602;
	mul.lo.s64 	%rd25, %rd24, 11;
	sub.s64 	%rd26, %rd21, %rd25;
	mul.hi.u64 	%rd27, %rd9, 5503923639708211205;
	shr.u64 	%rd28, %rd27, 9;
	shl.b64 	%rd29, %rd26, 2;
	add.s64 	%rd30, %rd5, %rd29;
	ld.local.u32 	%r26, [%rd30];
	ld.local.u32 	%r27, [%rd5+40];
	st.local.u32 	[%rd30], %r27;
	mul.hi.u64 	%rd31, %rd28, 1844674407370955162;
	mul.lo.s64 	%rd32, %rd31, 10;
	sub.s64 	%rd33, %rd28, %rd32;
	mul.hi.u64 	%rd34, %rd9, 1100784727941642241;
	shr.u64 	%rd35, %rd34, 10;
	shl.b64 	%rd36, %rd33, 2;
	add.s64 	%rd37, %rd5, %rd36;
	ld.local.u32 	%r28, [%rd37];
	ld.local.u32 	%r29, [%rd5+36];
	st.local.u32 	[%rd37], %r29;
	mul.hi.u64 	%rd38, %rd35, 2049638230412172402;
	mul.lo.s64 	%rd39, %rd38, 9;
	sub.s64 	%rd40, %rd35, %rd39;
	shl.b64 	%rd41, %rd40, 2;
	add.s64 	%rd42, %rd5, %rd41;
	ld.local.u32 	%r30, [%rd42];
	ld.local.u32 	%r31, [%rd5+32];
	st.local.u32 	[%rd42], %r31;
	mul.hi.u64 	%rd43, %rd9, -2791139054095084189;
	shr.u64 	%rd44, %rd43, 20;
	shr.u64 	%rd45, %rd43, 15;
	and.b64  	%rd46, %rd45, 28;
	add.s64 	%rd47, %rd5, %rd46;
	ld.local.u32 	%r32, [%rd47];
	ld.local.u32 	%r33, [%rd5+28];
	st.local.u32 	[%rd47], %r33;
	mul.hi.u64 	%rd48, %rd44, 2635249153387078803;
	mul.lo.s64 	%rd49, %rd48, 7;
	sub.s64 	%rd50, %rd44, %rd49;
	mul.hi.u64 	%rd51, %rd9, -554624051293017413;
	shr.u64 	%rd52, %rd51, 23;
	shl.b64 	%rd53, %rd50, 2;
	add.s64 	%rd54, %rd5, %rd53;
	ld.local.u32 	%r34, [%rd54];
	ld.local.u32 	%r35, [%rd5+24];
	st.local.u32 	[%rd54], %r35;
	mul.hi.u64 	%rd55, %rd52, 3074457345618258603;
	mul.lo.s64 	%rd56, %rd55, 6;
	sub.s64 	%rd57, %rd52, %rd56;
	mul.hi.u64 	%rd58, %rd9, -6518664058765195481;
	shr.u64 	%rd59, %rd58, 25;
	shl.b64 	%rd60, %rd57, 2;
	add.s64 	%rd61, %rd5, %rd60;
	ld.local.u32 	%r36, [%rd61];
	ld.local.u32 	%r37, [%rd5+20];
	st.local.u32 	[%rd61], %r37;
	mul.hi.u64 	%rd62, %rd59, 3689348814741910324;
	mul.lo.s64 	%rd63, %rd62, 5;
	sub.s64 	%rd64, %rd59, %rd63;
	shl.b64 	%rd65, %rd64, 2;
	add.s64 	%rd66, %rd5, %rd65;
	ld.local.u32 	%r38, [%rd66];
	ld.local.u32 	%r39, [%rd5+16];
	st.local.u32 	[%rd66], %r39;
	mul.hi.u64 	%rd67, %rd9, 2385616002988871227;
	shr.u64 	%rd68, %rd67, 27;
	shr.u64 	%rd69, %rd67, 23;
	and.b64  	%rd70, %rd69, 12;
	add.s64 	%rd71, %rd5, %rd70;
	ld.local.u32 	%r40, [%rd71];
	ld.local.u32 	%r41, [%rd5+12];
	st.local.u32 	[%rd71], %r41;
	mul.hi.u64 	%rd72, %rd68, 6148914691236517206;
	mul.lo.s64 	%rd73, %rd72, 3;
	sub.s64 	%rd74, %rd68, %rd73;
	shr.u64 	%rd75, %rd9, 9;
	mul.hi.u64 	%rd76, %rd75, 12425083348900371;
	shl.b64 	%rd77, %rd74, 2;
	add.s64 	%rd78, %rd5, %rd77;
	ld.local.u32 	%r42, [%rd78];
	ld.local.u32 	%r43, [%rd5+8];
	st.local.u32 	[%rd78], %r43;
	shr.u64 	%rd79, %rd76, 10;
	and.b64  	%rd80, %rd79, 4;
	add.s64 	%rd81, %rd5, %rd80;
	ld.local.u32 	%r44, [%rd81];
	ld.local.u32 	%r45, [%rd5+4];
	st.local.u32 	[%rd81], %r45;
	ld.local.u32 	%r46, [%rd5];
	mul.wide.u32 	%rd82, %r23, 52;
	mov.u64 	%rd83, distanceMap;
	add.s64 	%rd84, %rd83, %rd82;
	mul.wide.u32 	%rd85, %r24, 4;
	add.s64 	%rd86, %rd84, %rd85;
	ld.const.f32 	%f2, [%rd86];
	add.f32 	%f3, %f2, 0f00000000;
	mul.wide.u32 	%rd87, %r24, 52;
	add.s64 	%rd88, %rd83, %rd87;
	mul.wide.u32 	%rd89, %r26, 4;
	add.s64 	%rd90, %rd88, %rd89;
	ld.const.f32 	%f4, [%rd90];
	add.f32 	%f5, %f3, %f4;
	mul.wide.u32 	%rd91, %r26, 52;
	add.s64 	%rd92, %rd83, %rd91;
	mul.wide.u32 	%rd93, %r28, 4;
	add.s64 	%rd94, %rd92, %rd93;
	ld.const.f32 	%f6, [%rd94];
	add.f32 	%f7, %f5, %f6;
	mul.wide.u32 	%rd95, %r28, 52;
	add.s64 	%rd96, %rd83, %rd95;
	mul.wide.u32 	%rd97, %r30, 4;
	add.s64 	%rd98, %rd96, %rd97;
	ld.const.f32 	%f8, [%rd98];
	add.f32 	%f9, %f7, %f8;
	mul.wide.u32 	%rd99, %r30, 52;
	add.s64 	%rd100, %rd83, %rd99;
	mul.wide.u32 	%rd101, %r32, 4;
	add.s64 	%rd102, %rd100, %rd101;
	ld.const.f32 	%f10, [%rd102];
	add.f32 	%f11, %f9, %f10;
	mul.wide.u32 	%rd103, %r32, 52;
	add.s64 	%rd104, %rd83, %rd103;
	mul.wide.u32 	%rd105, %r34, 4;
	add.s64 	%rd106, %rd104, %rd105;
	ld.const.f32 	%f12, [%rd106];
	add.f32 	%f13, %f11, %f12;
	mul.wide.u32 	%rd107, %r34, 52;
	add.s64 	%rd108, %rd83, %rd107;
	mul.wide.u32 	%rd109, %r36, 4;
	add.s64 	%rd110, %rd108, %rd109;
	ld.const.f32 	%f14, [%rd110];
	add.f32 	%f15, %f13, %f14;
	mul.wide.u32 	%rd111, %r36, 52;
	add.s64 	%rd112, %rd83, %rd111;
	mul.wide.u32 	%rd113, %r38, 4;
	add.s64 	%rd114, %rd112, %rd113;
	ld.const.f32 	%f16, [%rd114];
	add.f32 	%f17, %f15, %f16;
	mul.wide.u32 	%rd115, %r38, 52;
	add.s64 	%rd116, %rd83, %rd115;
	mul.wide.u32 	%rd117, %r40, 4;
	add.s64 	%rd118, %rd116, %rd117;
	ld.const.f32 	%f18, [%rd118];
	add.f32 	%f19, %f17, %f18;
	mul.wide.u32 	%rd119, %r40, 52;
	add.s64 	%rd120, %rd83, %rd119;
	mul.wide.u32 	%rd121, %r42, 4;
	add.s64 	%rd122, %rd120, %rd121;
	ld.const.f32 	%f20, [%rd122];
	add.f32 	%f21, %f19, %f20;
	mul.wide.u32 	%rd123, %r42, 52;
	add.s64 	%rd124, %rd83, %rd123;
	mul.wide.u32 	%rd125, %r44, 4;
	add.s64 	%rd126, %rd124, %rd125;
	ld.const.f32 	%f22, [%rd126];
	add.f32 	%f23, %f21, %f22;
	mul.wide.u32 	%rd127, %r44, 52;
	add.s64 	%rd128, %rd83, %rd127;
	mul.wide.u32 	%rd129, %r46, 4;
	add.s64 	%rd130, %rd128, %rd129;
	ld.const.f32 	%f24, [%rd130];
	add.f32 	%f25, %f23, %f24;
	shl.b32 	%r47, %r1, 2;
	mov.u32 	%r48, _ZZ12kernelReducePfPyPjE9distances;
	add.s32 	%r5, %r48, %r47;
	st.shared.f32 	[%r5], %f25;
	mov.u32 	%r49, _ZZ12kernelReducePfPyPjE9realindex;
	add.s32 	%r6, %r49, %r47;
	st.shared.u32 	[%r6], %r4;
	bar.sync 	0;
	setp.lt.u32 	%p2, %r54, 2;
	@%p2 bra 	$L__BB0_6;
$L__BB0_2:
	mov.u32 	%r7, %r54;
	shr.u32 	%r54, %r7, 1;
	setp.ge.u32 	%p3, %r1, %r54;
	@%p3 bra 	$L__BB0_5;
	ld.shared.f32 	%f26, [%r5];
	shl.b32 	%r9, %r54, 2;
	add.s32 	%r50, %r5, %r9;
	ld.shared.f32 	%f1, [%r50];
	setp.leu.f32 	%p4, %f26, %f1;
	@%p4 bra 	$L__BB0_5;
	st.shared.f32 	[%r5], %f1;
	add.s32 	%r51, %r6, %r9;
	ld.shared.u32 	%r52, [%r51];
	st.shared.u32 	[%r6], %r52;
$L__BB0_5:
	bar.sync 	0;
	setp.gt.u32 	%p5, %r7, 3;
	@%p5 bra 	$L__BB0_2;
$L__BB0_6:
	setp.ne.s32 	%p6, %r1, 0;
	@%p6 bra 	$L__BB0_8;
	ld.param.u64 	%rd137, [_Z12kernelReducePfPyPj_param_2];
	ld.param.u64 	%rd136, [_Z12kernelReducePfPyPj_param_0];
	ld.shared.f32 	%f27, [_ZZ12kernelReducePfPyPjE9distances];
	cvta.to.global.u64 	%rd131, %rd136;
	mul.wide.u32 	%rd132, %r2, 4;
	add.s64 	%rd133, %rd131, %rd132;
	st.global.f32 	[%rd133], %f27;
	ld.shared.u32 	%r53, [_ZZ12kernelReducePfPyPjE9realindex];
	cvta.to.global.u64 	%rd134, %rd137;
	add.s64 	%rd135, %rd134, %rd132;
	st.global.u32 	[%rd135], %r53;
$L__BB0_8:
	ret;

}


// ===== COMPILED SASS (sm_100) =====

	.target	sm_100

	.elftype	@"ET_EXEC"


//--------------------- .note.nv.tkinfo           --------------------------
	.section	.note.nv.tkinfo,"",@"SHT_NOTE"
	.sectionflags	@"SHF_NOTE_NV_TKINFO"
	.tkinfo
        /*0018*/ 	.word	0x00000002
        /*0030*/ 	.string	""
        /*0030*/ 	.string	"ptxas"
        /*0030*/ 	.string	"Cuda compilation tools, release 13.0, V13.0.88"
        /*0030*/ 	.string	"Build cuda_13.0.r13.0/compiler.36424714_0"
        /*0030*/ 	.string	"-arch sm_100 -m 64 "



//--------------------- .note.nv.cuinfo           --------------------------
	.section	.note.nv.cuinfo,"",@"SHT_NOTE"
	.sectionflags	@"SHF_NOTE_NV_CUINFO"
        /*0018*/ 	.short	0x0002
        /*001a*/ 	.short	0x0064
        /*001c*/ 	.short	0x0082
	.zero		2


//--------------------- .nv.info                  --------------------------
	.section	.nv.info,"",@"SHT_CUDA_INFO"
	.align	4


	//----- nvinfo : EIATTR_REGCOUNT
	.align		4
        /*0000*/ 	.byte	0x04, 0x2f
        /*0002*/ 	.short	(.L_2 - .L_1)
	.align		4
.L_1:
        /*0004*/ 	.word	index@(_Z12kernelReducePfPyPj)
        /*0008*/ 	.word	0x00000028


	//----- nvinfo : EIATTR_FRAME_SIZE
	.align		4
.L_2:
        /*000c*/ 	.byte	0x04, 0x11
        /*000e*/ 	.short	(.L_4 - .L_3)
	.align		4
.L_3:
        /*0010*/ 	.word	index@(_Z12kernelReducePfPyPj)
        /*0014*/ 	.word	0x00000000


	//----- nvinfo : EIATTR_MIN_STACK_SIZE
	.align		4
.L_4:
        /*0018*/ 	.byte	0x04, 0x12
        /*001a*/ 	.short	(.L_6 - .L_5)
	.align		4
.L_5:
        /*001c*/ 	.word	index@(_Z12kernelReducePfPyPj)
        /*0020*/ 	.word	0x00000000
.L_6:


//--------------------- .nv.compat                --------------------------
	.section	.nv.compat,"",@"SHT_CUDA_COMPAT_INFO"
	.align	4
        /*0000*/ 	.byte	0x02, 0x09, 0x00, 0x00, 0x02, 0x02, 0x01, 0x00, 0x02, 0x05, 0x05, 0x00, 0x03, 0x07, 0x01, 0x01
        /*0010*/ 	.byte	0x02, 0x03, 0x00, 0x00, 0x02, 0x06, 0x01, 0x00, 0x04, 0x0b, 0x08, 0x00, 0x09, 0x00, 0x00, 0x00
        /*0020*/ 	.byte	0x00, 0x00, 0x00, 0x00


//--------------------- .nv.info._Z12kernelReducePfPyPj --------------------------
	.section	.nv.info._Z12kernelReducePfPyPj,"",@"SHT_CUDA_INFO"
	.sectionflags	@""
	.align	4


	//----- nvinfo : EIATTR_CUDA_API_VERSION
	.align		4
        /*0000*/ 	.byte	0x04, 0x37
        /*0002*/ 	.short	(.L_8 - .L_7)
.L_7:
        /*0004*/ 	.word	0x00000082


	//----- nvinfo : EIATTR_KPARAM_INFO
	.align		4
.L_8:
        /*0008*/ 	.byte	0x04, 0x17
        /*000a*/ 	.short	(.L_10 - .L_9)
.L_9:
        /*000c*/ 	.word	0x00000000
        /*0010*/ 	.short	0x0002
        /*0012*/ 	.short	0x0010
        /*0014*/ 	.byte	0x00, 0xf5, 0x21, 0x00


	//----- nvinfo : EIATTR_KPARAM_INFO
	.align		4
.L_10:
        /*0018*/ 	.byte	0x04, 0x17
        /*001a*/ 	.short	(.L_12 - .L_11)
.L_11:
        /*001c*/ 	.word	0x00000000
        /*0020*/ 	.short	0x0001
        /*0022*/ 	.short	0x0008
        /*0024*/ 	.byte	0x00, 0xf5, 0x21, 0x00


	//----- nvinfo : EIATTR_KPARAM_INFO
	.align		4
.L_12:
        /*0028*/ 	.byte	0x04, 0x17
        /*002a*/ 	.short	(.L_14 - .L_13)
.L_13:
        /*002c*/ 	.word	0x00000000
        /*0030*/ 	.short	0x0000
        /*0032*/ 	.short	0x0000
        /*0034*/ 	.byte	0x00, 0xf5, 0x21, 0x00


	//----- nvinfo : EIATTR_SPARSE_MMA_MASK
	.align		4
.L_14:
        /*0038*/ 	.byte	0x03, 0x50
        /*003a*/ 	.short	0x0000


	//----- nvinfo : EIATTR_MAXREG_COUNT
	.align		4
        /*003c*/ 	.byte	0x03, 0x1b
        /*003e*/ 	.short	0x00ff


	//----- nvinfo : EIATTR_NUM_BARRIERS
	.align		4
        /*0040*/ 	.byte	0x02, 0x4c
        /*0042*/ 	.byte	0x01
	.zero		1


	//----- nvinfo : EIATTR_MERCURY_ISA_VERSION
	.align		4
        /*0044*/ 	.byte	0x03, 0x5f
        /*0046*/ 	.short	0x0101


	//----- nvinfo : EIATTR_VRC_CTA_INIT_COUNT
	.align		4
        /*0048*/ 	.byte	0x02, 0x4a
	.zero		1
	.zero		1


	//----- nvinfo : EIATTR_EXIT_INSTR_OFFSETS
	.align		4
        /*004c*/ 	.byte	0x04, 0x1c
        /*004e*/ 	.short	(.L_16 - .L_15)


	//   ....[0]....
.L_15:
        /*0050*/ 	.word	0x00000070


	//   ....[1]....
        /*0054*/ 	.word	0x00002bc0


	//   ....[2]....
        /*0058*/ 	.word	0x00002c80


	//----- nvinfo : EIATTR_CRS_STACK_SIZE
	.align		4
.L_16:
        /*005c*/ 	.byte	0x04, 0x1e
        /*005e*/ 	.short	(.L_18 - .L_17)
.L_17:
        /*0060*/ 	.word	0x00000000


	//----- nvinfo : EIATTR_CBANK_PARAM_SIZE
	.align		4
.L_18:
        /*0064*/ 	.byte	0x03, 0x19
        /*0066*/ 	.short	0x0018


	//----- nvinfo : EIATTR_PARAM_CBANK
	.align		4
        /*0068*/ 	.byte	0x04, 0x0a
        /*006a*/ 	.short	(.L_20 - .L_19)
	.align		4
.L_19:
        /*006c*/ 	.word	index@(.nv.constant0._Z12kernelReducePfPyPj)
        /*0070*/ 	.short	0x0380
        /*0072*/ 	.short	0x0018


	//----- nvinfo : EIATTR_SW_WAR
	.align		4
.L_20:
        /*0074*/ 	.byte	0x04, 0x36
        /*0076*/ 	.short	(.L_22 - .L_21)
.L_21:
        /*0078*/ 	.word	0x00000008
.L_22:


//--------------------- .nv.callgraph             --------------------------
	.section	.nv.callgraph,"",@"SHT_CUDA_CALLGRAPH"
	.align	4
	.sectionentsize	8
	.align		4
        /*0000*/ 	.word	0x00000000
	.align		4
        /*0004*/ 	.word	0xffffffff
	.align		4
        /*0008*/ 	.word	0x00000000
	.align		4
        /*000c*/ 	.word	0xfffffffe
	.align		4
        /*0010*/ 	.word	0x00000000
	.align		4
        /*0014*/ 	.word	0xfffffffd
	.align		4
        /*0018*/ 	.word	0x00000000
	.align		4
        /*001c*/ 	.word	0xfffffffc


//--------------------- .nv.constant3             --------------------------
	.section	.nv.constant3,"a",@progbits
	.align	4
.nv.constant3:
	.type		distanceMap,@object
	.size		distanceMap,(.L_0 - distanceMap)
distanceMap:
	.zero		676
.L_0:


//--------------------- .text._Z12kernelReducePfPyPj --------------------------
	.section	.text._Z12kernelReducePfPyPj,"ax",@progbits
	.align	128
        .global         _Z12kernelReducePfPyPj
        .type           _Z12kernelReducePfPyPj,@function
        .size           _Z12kernelReducePfPyPj,(.L_x_5 - _Z12kernelReducePfPyPj)
        .other          _Z12kernelReducePfPyPj,@"STO_CUDA_ENTRY STV_DEFAULT"
_Z12kernelReducePfPyPj:
.text._Z12kernelReducePfPyPj:
[----:B------:R-:W-:Y:S01]  /*0000*/  LDC R1, c[0x0][0x37c] ;  /* 0x0000df00ff017b82 */ /* 0x000fe20000000800 */
[----:B------:R-:W0:Y:S01]  /*0010*/  S2R R8, SR_TID.X ;  /* 0x0000000000087919 */ /* 0x000e220000002100 */
[----:B------:R-:W1:Y:S01]  /*0020*/  LDCU UR4, c[0x0][0x360] ;  /* 0x00006c00ff0477ac */ /* 0x000e620008000800 */
[----:B------:R-:W0:Y:S01]  /*0030*/  S2R R5, SR_CTAID.X ;  /* 0x0000000000057919 */ /* 0x000e220000002500 */
[----:B-1----:R-:W-:Y:S02]  /*0040*/  IMAD.U32 R6, RZ, RZ, UR4 ;  /* 0x00000004ff067e24 */ /* 0x002fe4000f8e00ff */
[----:B0-----:R-:W-:-:S05]  /*0050*/  IMAD R8, R5, UR4, R8 ;  /* 0x0000000405087c24 */ /* 0x001fca000f8e0208 */
[----:B------:R-:W-:-:S13]  /*0060*/  ISETP.GT.U32.AND P0, PT, R8, 0x1c8cfbff, PT ;  /* 0x1c8cfbff0800780c */ /* 0x000fda0003f04070 */
[----:B------:R-:W-:Y:S05]  /*0070*/  @P0 EXIT ;  /* 0x000000000000094d */ /* 0x000fea0003800000 */
[----:B------:R-:W0:Y:S01]  /*0080*/  LDC.64 R12, c[0x0][0x388] ;  /* 0x0000e200ff0c7b82 */ /* 0x000e220000000a00 */
[----:B------:R-:W0:Y:S02]  /*0090*/  LDCU.64 UR8, c[0x0][0x358] ;  /* 0x00006b00ff0877ac */ /* 0x000e240008000a00 */
[----:B0-----:R-:W2:Y:S01]  /*00a0*/  LDG.E.64 R12, desc[UR8][R12.64] ;  /* 0x000000080c0c7981 */ /* 0x001ea2000c1e1b00 */
[----:B------:R-:W-:-:S04]  /*00b0*/  IMAD.MOV.U32 R4, RZ, RZ, 0x4 ;  /* 0x00000004ff047424 */ /* 0x000fc800078e00ff */
[----:B------:R-:W0:Y:S01]  /*00c0*/  S2UR UR6, SR_CgaCtaId ;  /* 0x00000000000679c3 */ /* 0x000e220000008800 */
[----:B------:R-:W-:Y:S01]  /*00d0*/  IMAD.MOV.U32 R30, RZ, RZ, 0x7 ;  /* 0x00000007ff1e7424 */ /* 0x000fe200078e00ff */
[----:B------:R-:W-:Y:S02]  /*00e0*/  UMOV UR4, 0x400 ;  /* 0x0000040000047882 */ /* 0x000fe40000000000 */
[----:B------:R-:W-:Y:S02]  /*00f0*/  UIADD3 UR5, UPT, UPT, UR4, 0x400, URZ ;  /* 0x0000040004057890 */ /* 0x000fe4000fffe0ff */
[----:B0-----:R-:W-:Y:S02]  /*0100*/  ULEA UR4, UR6, UR4, 0x18 ;  /* 0x0000000406047291 */ /* 0x001fe4000f8ec0ff */
[----:B------:R-:W-:Y:S01]  /*0110*/  ULEA UR5, UR6, UR5, 0x18 ;  /* 0x0000000506057291 */ /* 0x000fe2000f8ec0ff */
[----:B--2---:R-:W-:-:S05]  /*0120*/  IADD3 R32, P0, PT, R8, R12, RZ ;  /* 0x0000000c08207210 */ /* 0x004fca0007f1e0ff */
[----:B------:R-:W-:Y:S02]  /*0130*/  IMAD.X R31, RZ, RZ, R13, P0 ;  /* 0x000000ffff1f7224 */ /* 0x000fe400000e060d */
[----:B------:R-:W-:-:S03]  /*0140*/  IMAD.WIDE.U32 R14, R32, -0x3b13b13b, RZ ;  /* 0xc4ec4ec5200e7825 */ /* 0x000fc600078e00ff */
[--C-:B------:R-:W-:Y:S01]  /*0150*/  SHF.R.U32.HI R0, RZ, 0x2, R31.reuse ;  /* 0x00000002ff007819 */ /* 0x100fe2000001161f */
[----:B------:R-:W-:Y:S01]  /*0160*/  IMAD.WIDE.U32 R16, R31, -0x3b13b13b, RZ ;  /* 0xc4ec4ec51f107825 */ /* 0x000fe200078e00ff */
[----:B------:R-:W-:-:S03]  /*0170*/  SHF.R.U64 R7, R32, 0x2, R31 ;  /* 0x0000000220077819 */ /* 0x000fc6000000121f */
[----:B------:R-:W-:-:S04]  /*0180*/  IMAD.WIDE.U32 R18, R0, 0x20d20d21, RZ ;  /* 0x20d20d2100127825 */ /* 0x000fc800078e00ff */
[----:B------:R-:W-:-:S04]  /*0190*/  IMAD.WIDE.U32 R2, R31, -0x585127fb, RZ ;  /* 0xa7aed8051f027825 */ /* 0x000fc800078e00ff */
[----:B------:R-:W-:-:S04]  /*01a0*/  IMAD.WIDE.U32 R12, P4, R32, 0x4ec4ec4e, R16 ;  /* 0x4ec4ec4e200c7825 */ /* 0x000fc80007880010 */
[----:B------:R-:W-:Y:S01]  /*01b0*/  IMAD.WIDE.U32 R10, R31, -0x44dd07ff, RZ ;  /* 0xbb22f8011f0a7825 */ /* 0x000fe200078e00ff */
[----:B------:R-:W-:Y:S02]  /*01c0*/  IADD3 RZ, P3, PT, R15, R12, RZ ;  /* 0x0000000c0fff7210 */ /* 0x000fe40007f7e0ff */
[----:B------:R-:W-:Y:S01]  /*01d0*/  MOV R14, R13 ;  /* 0x0000000d000e7202 */ /* 0x000fe20000000f00 */
[----:B------:R-:W-:-:S04]  /*01e0*/  IMAD.WIDE.U32 R18, P2, R7, 0xd20d20d, R18 ;  /* 0x0d20d20d07127825 */ /* 0x000fc80007840012 */
[----:B------:R-:W-:-:S04]  /*01f0*/  IMAD.WIDE.U32 R16, R7, 0x20d20d21, RZ ;  /* 0x20d20d2107107825 */ /* 0x000fc800078e00ff */
[----:B------:R-:W-:-:S04]  /*0200*/  IMAD.WIDE.U32 R20, R32, -0x585127fb, RZ ;  /* 0xa7aed80520147825 */ /* 0x000fc800078e00ff */
[----:B------:R-:W-:-:S04]  /*0210*/  IMAD.WIDE.U32 R2, P5, R32, 0x4c61dd63, R2 ;  /* 0x4c61dd6320027825 */ /* 0x000fc800078a0002 */
[----:B------:R-:W-:Y:S01]  /*0220*/  IMAD.X R15, RZ, RZ, RZ, P4 ;  /* 0x000000ffff0f7224 */ /* 0x000fe200020e06ff */
[----:B------:R-:W-:Y:S01]  /*0230*/  IADD3 RZ, P4, PT, R17, R18, RZ ;  /* 0x0000001211ff7210 */ /* 0x000fe20007f9e0ff */
[C---:B------:R-:W-:Y:S01]  /*0240*/  IMAD.WIDE.U32 R22, R32.reuse, -0x44dd07ff, RZ ;  /* 0xbb22f80120167825 */ /* 0x040fe200078e00ff */
[----:B------:R-:W-:Y:S02]  /*0250*/  IADD3 RZ, P0, PT, R21, R2, RZ ;  /* 0x0000000215ff7210 */ /* 0x000fe40007f1e0ff */
[----:B------:R-:W-:Y:S01]  /*0260*/  IADD3.X R17, PT, PT, RZ, RZ, RZ, P2, !PT ;  /* 0x000000ffff117210 */ /* 0x000fe200017fe4ff */
[----:B------:R-:W-:Y:S01]  /*0270*/  IMAD.WIDE.U32 R10, P6, R32, 0xf46c5e0, R10 ;  /* 0x0f46c5e0200a7825 */ /* 0x000fe200078c000a */
[----:B------:R-:W-:-:S03]  /*0280*/  IADD3.X R21, PT, PT, RZ, RZ, RZ, P5, !PT ;  /* 0x000000ffff157210 */ /* 0x000fc60002ffe4ff */
[----:B------:R-:W-:Y:S01]  /*0290*/  IMAD.MOV.U32 R20, RZ, RZ, R3 ;  /* 0x000000ffff147224 */ /* 0x000fe200078e0003 */
[----:B------:R-:W-:Y:S01]  /*02a0*/  IADD3 RZ, P1, PT, R23, R10, RZ ;  /* 0x0000000a17ff7210 */ /* 0x000fe20007f3e0ff */
[----:B------:R-:W-:Y:S02]  /*02b0*/  IMAD.MOV.U32 R16, RZ, RZ, R19 ;  /* 0x000000ffff107224 */ /* 0x000fe400078e0013 */
[----:B------:R-:W-:-:S04]  /*02c0*/  IMAD.WIDE.U32.X R2, R31, 0x4ec4ec4e, R14, P3 ;  /* 0x4ec4ec4e1f027825 */ /* 0x000fc800018e040e */
[----:B------:R-:W-:Y:S01]  /*02d0*/  IMAD.MOV.U32 R22, RZ, RZ, R11 ;  /* 0x000000ffff167224 */ /* 0x000fe200078e000b */
[--C-:B------:R-:W-:Y:S01]  /*02e0*/  SHF.R.U32.HI R33, RZ, 0x2, R3.reuse ;  /* 0x00000002ff217819 */ /* 0x100fe20000011603 */
[----:B------:R-:W-:Y:S01]  /*02f0*/  IMAD.X R23, RZ, RZ, RZ, P6 ;  /* 0x000000ffff177224 */ /* 0x000fe200030e06ff */
[----:B------:R-:W-:Y:S01]  /*0300*/  SHF.R.U64 R7, R2, 0x2, R3 ;  /* 0x0000000202077819 */ /* 0x000fe20000001203 */
[----:B------:R-:W-:-:S04]  /*0310*/  IMAD.WIDE.U32.X R10, R0, 0xd20d20d, R16, P4 ;  /* 0x0d20d20d000a7825 */ /* 0x000fc800020e0410 */
[----:B------:R-:W-:Y:S01]  /*0320*/  IMAD.WIDE.U32.X R20, R31, 0x4c61dd63, R20, P0 ;  /* 0x4c61dd631f147825 */ /* 0x000fe200000e0414 */
[----:B------:R-:W-:-:S03]  /*0330*/  SHF.R.U32.HI R9, RZ, 0x1, R11 ;  /* 0x00000001ff097819 */ /* 0x000fc6000001160b */
[----:B------:R-:W-:Y:S01]  /*0340*/  IMAD.WIDE.U32.X R18, R31, 0xf46c5e0, R22, P1 ;  /* 0x0f46c5e01f127825 */ /* 0x000fe200008e0416 */
[----:B------:R-:W-:Y:S02]  /*0350*/  SHF.R.U64 R23, R10, 0x1, R11 ;  /* 0x000000010a177819 */ /* 0x000fe4000000120b */
[--C-:B------:R-:W-:Y:S01]  /*0360*/  SHF.R.U32.HI R37, RZ, 0x9, R21.reuse ;  /* 0x00000009ff257819 */ /* 0x100fe20000011615 */
[----:B------:R-:W-:Y:S01]  /*0370*/  IMAD.WIDE.U32 R10, R33, 0x55555556, RZ ;  /* 0x55555556210a7825 */ /* 0x000fe200078e00ff */
[----:B------:R-:W-:Y:S02]  /*0380*/  SHF.R.U64 R13, R20, 0x9, R21 ;  /* 0x00000009140d7819 */ /* 0x000fe40000001215 */
[--C-:B------:R-:W-:Y:S01]  /*0390*/  SHF.R.U32.HI R29, RZ, 0xa, R19.reuse ;  /* 0x0000000aff1d7819 */ /* 0x100fe20000011613 */
[----:B------:R-:W-:Y:S01]  /*03a0*/  IMAD.WIDE.U32 R24, R37, -0x66666666, RZ ;  /* 0x9999999a25187825 */ /* 0x000fe200078e00ff */
[----:B------:R-:W-:Y:S02]  /*03b0*/  SHF.R.U64 R17, R18, 0xa, R19 ;  /* 0x0000000a12117819 */ /* 0x000fe40000001213 */
[----:B------:R-:W-:Y:S01]  /*03c0*/  MOV R22, 0x3 ;  /* 0x0000000300167802 */ /* 0x000fe20000000f00 */
[----:B------:R-:W-:-:S04]  /*03d0*/  IMAD.WIDE.U32 R20, R7, 0x55555556, RZ ;  /* 0x5555555607147825 */ /* 0x000fc800078e00ff */
[----:B------:R-:W-:-:S04]  /*03e0*/  IMAD.WIDE.U32 R10, R7, 0x15555555, R10 ;  /* 0x15555555070a7825 */ /* 0x000fc800078e000a */
[----:B------:R-:W-:Y:S01]  /*03f0*/  IMAD.WIDE.U32 R2, R29, 0x71c71c72, RZ ;  /* 0x71c71c721d027825 */ /* 0x000fe200078e00ff */
[----:B------:R-:W-:-:S03]  /*0400*/  IADD3 RZ, P0, PT, R21, R10, RZ ;  /* 0x0000000a15ff7210 */ /* 0x000fc60007f1e0ff */
[----:B------:R-:W-:-:S04]  /*0410*/  IMAD.WIDE.U32 R14, R13, -0x66666666, RZ ;  /* 0x9999999a0d0e7825 */ /* 0x000fc800078e00ff */
[----:B------:R-:W-:-:S04]  /*0420*/  IMAD.WIDE.U32 R24, R13, 0x19999999, R24 ;  /* 0x199999990d187825 */ /* 0x000fc800078e0018 */
[----:B------:R-:W-:Y:S01]  /*0430*/  IMAD.WIDE.U32 R34, R9, 0x5d1745d2, RZ ;  /* 0x5d1745d209227825 */ /* 0x000fe200078e00ff */
[----:B------:R-:W-:-:S03]  /*0440*/  IADD3 RZ, P2, PT, R15, R24, RZ ;  /* 0x000000180fff7210 */ /* 0x000fc60007f5e0ff */
[----:B------:R-:W-:Y:S02]  /*0450*/  IMAD R0, R7, -0xd, R32 ;  /* 0xfffffff307007824 */ /* 0x000fe400078e0220 */
[----:B------:R-:W-:-:S04]  /*0460*/  IMAD.WIDE.U32 R18, R17, 0x71c71c72, RZ ;  /* 0x71c71c7211127825 */ /* 0x000fc800078e00ff */
[----:B------:R-:W-:-:S04]  /*0470*/  IMAD.WIDE.U32 R2, R17, 0x1c71c71c, R2 ;  /* 0x1c71c71c11027825 */ /* 0x000fc800078e0002 */
[----:B------:R-:W-:Y:S01]  /*0480*/  IMAD.X R10, R33, 0x15555555, R11, P0 ;  /* 0x15555555210a7824 */ /* 0x000fe200000e060b */
[----:B------:R-:W-:Y:S01]  /*0490*/  IADD3 RZ, P3, PT, R19, R2, RZ ;  /* 0x0000000213ff7210 */ /* 0x000fe20007f7e0ff */
[----:B------:R-:W-:Y:S02]  /*04a0*/  IMAD.SHL.U32 R33, R0, 0x4, RZ ;  /* 0x0000000400217824 */ /* 0x000fe400078e00ff */
[----:B------:R-:W-:Y:S02]  /*04b0*/  HFMA2 R11, -RZ, RZ, 0, 0 ;  /* 0x00000000ff0b7431 */ /* 0x000fe400000001ff */
[----:B------:R-:W-:-:S04]  /*04c0*/  IMAD.WIDE.U32 R26, R23, 0x5d1745d2, RZ ;  /* 0x5d1745d2171a7825 */ /* 0x000fc800078e00ff */
[----:B------:R-:W-:Y:S01]  /*04d0*/  HFMA2 R0, -RZ, RZ, 0, 3.5762786865234375e-07 ;  /* 0x00000006ff007431 */ /* 0x000fe200000001ff */
[----:B------:R-:W-:Y:S01]  /*04e0*/  ISETP.EQ.AND P5, PT, R33, 0x4, PT ;  /* 0x000000042100780c */ /* 0x000fe20003fa2270 */
[----:B------:R-:W-:Y:S01]  /*04f0*/  IMAD.WIDE.U32 R34, R23, 0x1745d174, R34 ;  /* 0x1745d17417227825 */ /* 0x000fe200078e0022 */
[C---:B------:R-:W-:Y:S02]  /*0500*/  ISETP.EQ.AND P0, PT, R33.reuse, 0x8, PT ;  /* 0x000000082100780c */ /* 0x040fe40003f02270 */
[----:B------:R-:W-:Y:S01]  /*0510*/  ISETP.EQ.AND P6, PT, R33, 0x10, PT ;  /* 0x000000102100780c */ /* 0x000fe20003fc2270 */
[----:B------:R-:W-:Y:S01]  /*0520*/  IMAD.X R20, R37, 0x19999999, R25, P2 ;  /* 0x1999999925147824 */ /* 0x000fe200010e0619 */
[----:B------:R-:W-:Y:S01]  /*0530*/  ISETP.EQ.AND P2, PT, R33, RZ, PT ;  /* 0x000000ff2100720c */ /* 0x000fe20003f42270 */
[----:B------:R-:W-:Y:S01]  /*0540*/  IMAD.X R2, R29, 0x1c71c71c, R3, P3 ;  /* 0x1c71c71c1d027824 */ /* 0x000fe200018e0603 */
[----:B------:R-:W-:Y:S01]  /*0550*/  IADD3 RZ, P1, PT, R27, R34, RZ ;  /* 0x000000221bff7210 */ /* 0x000fe20007f3e0ff */
[----:B------:R-:W-:Y:S01]  /*0560*/  IMAD R21, R10, -0xc, R7 ;  /* 0xfffffff40a157824 */ /* 0x000fe200078e0207 */
[C---:B------:R-:W-:Y:S01]  /*0570*/  ISETP.EQ.AND P3, PT, R33.reuse, 0xc, PT ;  /* 0x0000000c2100780c */ /* 0x040fe20003f62270 */
[----:B------:R-:W-:Y:S01]  /*0580*/  IMAD.MOV.U32 R12, RZ, RZ, 0x1 ;  /* 0x00000001ff0c7424 */ /* 0x000fe200078e00ff */
[----:B------:R-:W-:Y:S01]  /*0590*/  ISETP.EQ.AND P4, PT, R33, 0x14, PT ;  /* 0x000000142100780c */ /* 0x000fe20003f82270 */
[----:B------:R-:W-:Y:S01]  /*05a0*/  IMAD.X R34, R9, 0x1745d174, R35, P1 ;  /* 0x1745d17409227824 */ /* 0x000fe200008e0623 */
[----:B------:R-:W-:Y:S01]  /*05b0*/  ISETP.EQ.AND P1, PT, R33, 0x18, PT ;  /* 0x000000182100780c */ /* 0x000fe20003f22270 */
[----:B------:R-:W-:Y:S01]  /*05c0*/  IMAD.MOV.U32 R10, RZ, RZ, 0x2 ;  /* 0x00000002ff0a7424 */ /* 0x000fe200078e00ff */
[----:B------:R-:W-:Y:S01]  /*05d0*/  @P0 MOV R10, 0xc ;  /* 0x0000000c000a0802 */ /* 0x000fe20000000f00 */
[----:B------:R-:W-:-:S02]  /*05e0*/  @P5 IMAD.MOV.U32 R12, RZ, RZ, 0xc ;  /* 0x0000000cff0c5424 */ /* 0x000fc400078e00ff */
[----:B------:R-:W-:Y:S01]  /*05f0*/  @P2 MOV R28, RZ ;  /* 0x000000ff001c2202 */ /* 0x000fe20000000f00 */
[----:B------:R-:W-:Y:S01]  /*0600*/  IMAD.SHL.U32 R21, R21, 0x4, RZ ;  /* 0x0000000415157824 */ /* 0x000fe200078e00ff */
[----:B------:R-:W-:Y:S01]  /*0610*/  @P2 MOV R11, 0xc ;  /* 0x0000000c000b2802 */ /* 0x000fe20000000f00 */
[----:B------:R-:W-:Y:S01]  /*0620*/  IMAD.MOV.U32 R3, RZ, RZ, 0x5 ;  /* 0x00000005ff037424 */ /* 0x000fe200078e00ff */
[----:B------:R-:W-:Y:S01]  /*0630*/  @P5 MOV R28, 0x1 ;  /* 0x00000001001c5802 */ /* 0x000fe20000000f00 */
[----:B------:R-:W-:Y:S01]  /*0640*/  @P0 IMAD.MOV.U32 R28, RZ, RZ, 0x2 ;  /* 0x00000002ff1c0424 */ /* 0x000fe200078e00ff */
[C---:B------:R-:W-:Y:S01]  /*0650*/  ISETP.EQ.AND P2, PT, R33.reuse, 0x1c, PT ;  /* 0x0000001c2100780c */ /* 0x040fe20003f42270 */
[----:B------:R-:W-:Y:S01]  /*0660*/  @P3 IMAD.MOV.U32 R28, RZ, RZ, 0x3 ;  /* 0x00000003ff1c3424 */ /* 0x000fe200078e00ff */
[C---:B------:R-:W-:Y:S01]  /*0670*/  ISETP.EQ.AND P5, PT, R33.reuse, 0x20, PT ;  /* 0x000000202100780c */ /* 0x040fe20003fa2270 */
[----:B------:R-:W-:Y:S01]  /*0680*/  @P6 IMAD.MOV.U32 R28, RZ, RZ, 0x4 ;  /* 0x00000004ff1c6424 */ /* 0x000fe200078e00ff */
[C---:B------:R-:W-:Y:S01]  /*0690*/  ISETP.EQ.AND P0, PT, R33.reuse, 0x24, PT ;  /* 0x000000242100780c */ /* 0x040fe20003f02270 */
[----:B------:R-:W-:Y:S01]  /*06a0*/  @P4 IMAD.MOV.U32 R28, RZ, RZ, 0x5 ;  /* 0x00000005ff1c4424 */ /* 0x000fe200078e00ff */
[----:B------:R-:W-:Y:S01]  /*06b0*/  @P1 MOV R28, 0x6 ;  /* 0x00000006001c1802 */ /* 0x000fe20000000f00 */
[----:B------:R-:W-:Y:S01]  /*06c0*/  @P1 IMAD.MOV.U32 R0, RZ, RZ, 0xc ;  /* 0x0000000cff001424 */ /* 0x000fe200078e00ff */
[----:B------:R-:W-:Y:S01]  /*06d0*/  ISETP.EQ.AND P1, PT, R33, 0x2c, PT ;  /* 0x0000002c2100780c */ /* 0x000fe20003f22270 */
[----:B------:R-:W-:Y:S01]  /*06e0*/  @P4 IMAD.MOV.U32 R3, RZ, RZ, 0xc ;  /* 0x0000000cff034424 */ /* 0x000fe200078e00ff */
[----:B------:R-:W-:Y:S01]  /*06f0*/  @P3 MOV R22, 0xc ;  /* 0x0000000c00163802 */ /* 0x000fe20000000f00 */
[----:B------:R-:W-:Y:S01]  /*0700*/  @P6 IMAD.MOV.U32 R4, RZ, RZ, 0xc ;  /* 0x0000000cff046424 */ /* 0x000fe200078e00ff */
[C---:B------:R-:W-:Y:S01]  /*0710*/  ISETP.EQ.AND P3, PT, R21.reuse, RZ, PT ;  /* 0x000000ff1500720c */ /* 0x040fe20003f62270 */
[----:B------:R-:W-:Y:S01]  /*0720*/  IMAD.MOV.U32 R9, RZ, RZ, 0x8 ;  /* 0x00000008ff097424 */ /* 0x000fe200078e00ff */
[----:B------:R-:W-:Y:S01]  /*0730*/  ISETP.EQ.AND P4, PT, R21, 0x4, PT ;  /* 0x000000041500780c */ /* 0x000fe20003f82270 */
[----:B------:R-:W-:Y:S01]  /*0740*/  @P2 IMAD.MOV.U32 R30, RZ, RZ, 0xc ;  /* 0x0000000cff1e2424 */ /* 0x000fe200078e00ff */
[----:B------:R-:W-:Y:S01]  /*0750*/  ISETP.EQ.AND P6, PT, R33, 0x28, PT ;  /* 0x000000282100780c */ /* 0x000fe20003fc2270 */
[----:B------:R-:W-:Y:S01]  /*0760*/  IMAD.MOV.U32 R16, RZ, RZ, 0x9 ;  /* 0x00000009ff107424 */ /* 0x000fe200078e00ff */
[----:B------:R-:W-:Y:S01]  /*0770*/  @P2 MOV R28, 0x7 ;  /* 0x00000007001c2802 */ /* 0x000fe20000000f00 */
[----:B------:R-:W-:Y:S01]  /*0780*/  @P5 IMAD.MOV.U32 R28, RZ, RZ, 0x8 ;  /* 0x00000008ff1c5424 */ /* 0x000fe200078e00ff */
[C---:B------:R-:W-:Y:S01]  /*0790*/  ISETP.EQ.AND P2, PT, R21.reuse, 0x8, PT ;  /* 0x000000081500780c */ /* 0x040fe20003f42270 */
[----:B------:R-:W-:Y:S01]  /*07a0*/  @P0 IMAD.MOV.U32 R28, RZ, RZ, 0x9 ;  /* 0x00000009ff1c0424 */ /* 0x000fe200078e00ff */
[----:B------:R-:W-:Y:S01]  /*07b0*/  @P5 MOV R9, 0xc ;  /* 0x0000000c00095802 */ /* 0x000fe20000000f00 */
[----:B------:R-:W-:Y:S01]  /*07c0*/  IMAD.MOV.U32 R14, RZ, RZ, 0xb ;  /* 0x0000000bff0e7424 */ /* 0x000fe200078e00ff */
[----:B------:R-:W-:Y:S01]  /*07d0*/  ISETP.EQ.AND P5, PT, R21, 0xc, PT ;  /* 0x0000000c1500780c */ /* 0x000fe20003fa2270 */
[----:B------:R-:W-:Y:S01]  /*07e0*/  IMAD.WIDE.U32 R18, R31, 0x26caaabb, RZ ;  /* 0x26caaabb1f127825 */ /* 0x000fe200078e00ff */
[----:B------:R-:W-:-:S02]  /*07f0*/  @P0 MOV R16, 0xc ;  /* 0x0000000c00100802 */ /* 0x000fc40000000f00 */
[C---:B------:R-:W-:Y:S01]  /*0800*/  ISETP.EQ.AND P0, PT, R21.reuse, 0x10, PT ;  /* 0x000000101500780c */ /* 0x040fe20003f02270 */
[----:B------:R-:W-:Y:S01]  /*0810*/  @P1 IMAD.MOV.U32 R14, RZ, RZ, 0xc ;  /* 0x0000000cff0e1424 */ /* 0x000fe200078e00ff */
[----:B------:R-:W-:Y:S01]  /*0820*/  P2R R29, PR, RZ, 0x2 ;  /* 0x00000002ff1d7803 */ /* 0x000fe20000000000 */
[----:B------:R-:W-:Y:S01]  /*0830*/  @P3 IMAD.MOV.U32 R15, RZ, RZ, R11 ;  /* 0x000000ffff0f3224 */ /* 0x000fe200078e000b */
[C---:B------:R-:W-:Y:S01]  /*0840*/  ISETP.EQ.AND P1, PT, R21.reuse, 0x2c, PT ;  /* 0x0000002c1500780c */ /* 0x040fe20003f22270 */
[----:B------:R-:W-:Y:S01]  /*0850*/  @P4 IMAD.MOV.U32 R15, RZ, RZ, R12 ;  /* 0x000000ffff0f4224 */ /* 0x000fe200078e000c */
[----:B------:R-:W-:Y:S01]  /*0860*/  @P3 MOV R11, R14 ;  /* 0x0000000e000b3202 */ /* 0x000fe20000000f00 */
[----:B------:R-:W-:Y:S01]  /*0870*/  IMAD.MOV.U32 R7, RZ, RZ, 0xa ;  /* 0x0000000aff077424 */ /* 0x000fe200078e00ff */
[----:B------:R-:W-:Y:S01]  /*0880*/  @P6 MOV R7, 0xc ;  /* 0x0000000c00076802 */ /* 0x000fe20000000f00 */
[----:B------:R-:W-:Y:S01]  /*0890*/  @P4 IMAD.MOV.U32 R12, RZ, RZ, R14 ;  /* 0x000000ffff0c4224 */ /* 0x000fe200078e000e */
[C---:B------:R-:W-:Y:S01]  /*08a0*/  ISETP.EQ.AND P3, PT, R21.reuse, 0x18, PT ;  /* 0x000000181500780c */ /* 0x040fe20003f62270 */
[----:B------:R-:W-:Y:S01]  /*08b0*/  @P6 IMAD.MOV.U32 R28, RZ, RZ, 0xa ;  /* 0x0000000aff1c6424 */ /* 0x000fe200078e00ff */
[----:B------:R-:W-:Y:S01]  /*08c0*/  ISETP.EQ.AND P6, PT, R21, 0x14, PT ;  /* 0x000000141500780c */ /* 0x000fe20003fc2270 */
[----:B------:R-:W-:-:S04]  /*08d0*/  IMAD.WIDE.U32 R24, R32, 0x26caaabb, RZ ;  /* 0x26caaabb20187825 */ /* 0x000fc800078e00ff */
[----:B------:R-:W-:-:S04]  /*08e0*/  IMAD.WIDE.U32 R18, P4, R32, -0x7b26ba3, R18 ;  /* 0xf84d945d20127825 */ /* 0x000fc80007880012 */
[----:B------:R-:W-:Y:S01]  /*08f0*/  @P2 IMAD.MOV.U32 R15, RZ, RZ, R10 ;  /* 0x000000ffff0f2224 */ /* 0x000fe200078e000a */
[----:B------:R-:W-:Y:S01]  /*0900*/  @P2 MOV R10, R14 ;  /* 0x0000000e000a2202 */ /* 0x000fe20000000f00 */
[----:B------:R-:W-:Y:S01]  /*0910*/  @P5 IMAD.MOV.U32 R15, RZ, RZ, R22 ;  /* 0x000000ffff0f5224 */ /* 0x000fe200078e0016 */
[----:B------:R-:W-:Y:S01]  /*0920*/  ISETP.EQ.AND P2, PT, R21, 0x1c, PT ;  /* 0x0000001c1500780c */ /* 0x000fe20003f42270 */
[----:B------:R-:W-:Y:S01]  /*0930*/  @P0 IMAD.MOV.U32 R15, RZ, RZ, R4 ;  /* 0x000000ffff0f0224 */ /* 0x000fe200078e0004 */
[----:B------:R-:W-:Y:S01]  /*0940*/  @P6 MOV R15, R3 ;  /* 0x00000003000f6202 */ /* 0x000fe20000000f00 */
[--C-:B------:R-:W-:Y:S01]  /*0950*/  @P0 IMAD.MOV.U32 R4, RZ, RZ, R14.reuse ;  /* 0x000000ffff040224 */ /* 0x100fe200078e000e */
[----:B------:R-:W-:Y:S01]  /*0960*/  IADD3 RZ, P0, PT, R25, R18, RZ ;  /* 0x0000001219ff7210 */ /* 0x000fe20007f1e0ff */
[----:B------:R-:W-:Y:S01]  /*0970*/  IMAD.X R27, RZ, RZ, RZ, P4 ;  /* 0x000000ffff1b7224 */ /* 0x000fe200020e06ff */
[C---:B------:R-:W-:Y:S01]  /*0980*/  ISETP.EQ.AND P4, PT, R21.reuse, 0x24, PT ;  /* 0x000000241500780c */ /* 0x040fe20003f82270 */
[----:B------:R-:W-:Y:S01]  /*0990*/  IMAD.MOV.U32 R26, RZ, RZ, R19 ;  /* 0x000000ffff1a7224 */ /* 0x000fe200078e0013 */
[----:B------:R-:W-:Y:S01]  /*09a0*/  @P3 MOV R15, R0 ;  /* 0x00000000000f3202 */ /* 0x000fe20000000f00 */
[----:B------:R-:W-:Y:S01]  /*09b0*/  IMAD R23, R34, -0xb, R23 ;  /* 0xfffffff522177824 */ /* 0x000fe200078e0217 */
[----:B------:R-:W-:Y:S01]  /*09c0*/  @P3 MOV R0, R14 ;  /* 0x0000000e00003202 */ /* 0x000fe20000000f00 */
[----:B------:R-:W-:Y:S01]  /*09d0*/  @P5 IMAD.MOV.U32 R22, RZ, RZ, R14 ;  /* 0x000000ffff165224 */ /* 0x000fe200078e000e */
[----:B------:R-:W-:Y:S01]  /*09e0*/  ISETP.EQ.AND P5, PT, R21, 0x20, PT ;  /* 0x000000201500780c */ /* 0x000fe20003fa2270 */
[----:B------:R-:W-:Y:S01]  /*09f0*/  IMAD.WIDE.U32.X R26, R31, -0x7b26ba3, R26, P0 ;  /* 0xf84d945d1f1a7825 */ /* 0x000fe200000e041a */
[----:B------:R-:W-:-:S03]  /*0a00*/  ISETP.EQ.AND P0, PT, R21, 0x28, PT ;  /* 0x000000281500780c */ /* 0x000fc60003f02270 */
[----:B------:R-:W-:Y:S01]  /*0a10*/  IMAD.SHL.U32 R23, R23, 0x4, RZ ;  /* 0x0000000417177824 */ /* 0x000fe200078e00ff */
[----:B------:R-:W-:Y:S01]  /*0a20*/  SHF.R.U64 R26, R26, 0x17, R27 ;  /* 0x000000171a1a7819 */ /* 0x000fe2000000121b */
[----:B------:R-:W-:Y:S02]  /*0a30*/  @P6 IMAD.MOV.U32 R3, RZ, RZ, R14 ;  /* 0x000000ffff036224 */ /* 0x000fe400078e000e */
[----:B------:R-:W-:Y:S01]  /*0a40*/  @P2 IMAD.MOV.U32 R15, RZ, RZ, R30 ;  /* 0x000000ffff0f2224 */ /* 0x000fe200078e001e */
[C---:B------:R-:W-:Y:S01]  /*0a50*/  ISETP.EQ.AND P6, PT, R23.reuse, RZ, PT ;  /* 0x000000ff1700720c */ /* 0x040fe20003fc2270 */
[----:B------:R-:W-:Y:S01]  /*0a60*/  @P2 IMAD.MOV.U32 R30, RZ, RZ, R14 ;  /* 0x000000ffff1e2224 */ /* 0x000fe200078e000e */
[C---:B------:R-:W-:Y:S01]  /*0a70*/  ISETP.EQ.AND P3, PT, R23.reuse, 0x4, PT ;  /* 0x000000041700780c */ /* 0x040fe20003f62270 */
[----:B------:R-:W-:Y:S01]  /*0a80*/  IMAD.WIDE.U32 R24, R26, -0x55555555, RZ ;  /* 0xaaaaaaab1a187825 */ /* 0x000fe200078e00ff */
[----:B------:R-:W-:Y:S02]  /*0a90*/  ISETP.EQ.AND P2, PT, R23, 0x8, PT ;  /* 0x000000081700780c */ /* 0x000fe40003f42270 */
[----:B------:R-:W-:Y:S01]  /*0aa0*/  @P5 MOV R15, R9 ;  /* 0x00000009000f5202 */ /* 0x000fe20000000f00 */
[----:B------:R-:W-:-:S02]  /*0ab0*/  @P4 IMAD.MOV.U32 R15, RZ, RZ, R16 ;  /* 0x000000ffff0f4224 */ /* 0x000fc400078e0010 */
[----:B------:R-:W-:Y:S01]  /*0ac0*/  @P0 IMAD.MOV.U32 R15, RZ, RZ, R7 ;  /* 0x000000ffff0f0224 */ /* 0x000fe200078e0007 */
[-C--:B------:R-:W-:Y:S01]  /*0ad0*/  @P0 MOV R7, R14.reuse ;  /* 0x0000000e00070202 */ /* 0x080fe20000000f00 */
[--C-:B------:R-:W-:Y:S01]  /*0ae0*/  @P4 IMAD.MOV.U32 R16, RZ, RZ, R14.reuse ;  /* 0x000000ffff104224 */ /* 0x100fe200078e000e */
[----:B------:R-:W-:Y:S01]  /*0af0*/  @P1 MOV R15, R14 ;  /* 0x0000000e000f1202 */ /* 0x000fe20000000f00 */
[----:B------:R-:W-:Y:S01]  /*0b00*/  @P5 IMAD.MOV.U32 R9, RZ, RZ, R14 ;  /* 0x000000ffff095224 */ /* 0x000fe200078e000e */
[----:B------:R-:W-:Y:S01]  /*0b10*/  ISETP.NE.AND P1, PT, R29, RZ, PT ;  /* 0x000000ff1d00720c */ /* 0x000fe20003f25270 */
[----:B------:R-:W-:Y:S01]  /*0b20*/  IMAD.WIDE.U32 R34, R32, 0x6f31c727, RZ ;  /* 0x6f31c72720227825 */ /* 0x000fe200078e00ff */
[----:B------:R-:W-:Y:S02]  /*0b30*/  SHF.R.U32.HI R29, RZ, 0x17, R27 ;  /* 0x00000017ff1d7819 */ /* 0x000fe4000001161b */
[----:B------:R-:W-:Y:S01]  /*0b40*/  @P6 MOV R27, R11 ;  /* 0x0000000b001b6202 */ /* 0x000fe20000000f00 */
[----:B------:R-:W-:Y:S01]  /*0b50*/  @P3 IMAD.MOV.U32 R27, RZ, RZ, R12 ;  /* 0x000000ffff1b3224 */ /* 0x000fe200078e000c */
[C---:B------:R-:W-:Y:S01]  /*0b60*/  ISETP.EQ.AND P4, PT, R23.reuse, 0xc, PT ;  /* 0x0000000c1700780c */ /* 0x040fe20003f82270 */
[--C-:B------:R-:W-:Y:S01]  /*0b70*/  @P6 IMAD.MOV.U32 R11, RZ, RZ, R7.reuse ;  /* 0x000000ffff0b6224 */ /* 0x100fe200078e0007 */
[C---:B------:R-:W-:Y:S01]  /*0b80*/  ISETP.EQ.AND P0, PT, R23.reuse, 0x10, PT ;  /* 0x000000101700780c */ /* 0x040fe20003f02270 */
[----:B------:R-:W-:Y:S01]  /*0b90*/  @P2 IMAD.MOV.U32 R27, RZ, RZ, R10 ;  /* 0x000000ffff1b2224 */ /* 0x000fe200078e000a */
[C---:B------:R-:W-:Y:S01]  /*0ba0*/  ISETP.EQ.AND P6, PT, R23.reuse, 0x14, PT ;  /* 0x000000141700780c */ /* 0x040fe20003fc2270 */
[----:B------:R-:W-:Y:S01]  /*0bb0*/  @P3 IMAD.MOV.U32 R12, RZ, RZ, R7 ;  /* 0x000000ffff0c3224 */ /* 0x000fe200078e0007 */
[----:B------:R-:W-:Y:S01]  /*0bc0*/  ISETP.EQ.AND P3, PT, R23, 0x18, PT ;  /* 0x000000181700780c */ /* 0x000fe20003f62270 */
[----:B------:R-:W-:Y:S01]  /*0bd0*/  IMAD.WIDE.U32 R18, R29, -0x55555555, RZ ;  /* 0xaaaaaaab1d127825 */ /* 0x000fe200078e00ff */
[----:B------:R-:W-:-:S02]  /*0be0*/  @P2 MOV R10, R7 ;  /* 0x00000007000a2202 */ /* 0x000fc40000000f00 */
[C---:B------:R-:W-:Y:S01]  /*0bf0*/  ISETP.EQ.AND P2, PT, R23.reuse, 0x1c, PT ;  /* 0x0000001c1700780c */ /* 0x040fe20003f42270 */
[----:B------:R-:W-:Y:S02]  /*0c00*/  IMAD R2, R2, -0x9, R17 ;  /* 0xfffffff702027824 */ /* 0x000fe400078e0211 */
[----:B------:R-:W-:Y:S01]  /*0c10*/  @P4 MOV R27, R22 ;  /* 0x00000016001b4202 */ /* 0x000fe20000000f00 */
[----:B------:R-:W-:Y:S01]  /*0c20*/  @P4 IMAD.MOV.U32 R22, RZ, RZ, R7 ;  /* 0x000000ffff164224 */ /* 0x000fe200078e0007 */
[----:B------:R-:W-:Y:S01]  /*0c30*/  ISETP.EQ.AND P4, PT, R23, 0x20, PT ;  /* 0x000000201700780c */ /* 0x000fe20003f82270 */
[----:B------:R-:W-:Y:S01]  /*0c40*/  @P0 IMAD.MOV.U32 R27, RZ, RZ, R4 ;  /* 0x000000ffff1b0224 */ /* 0x000fe200078e0004 */
[----:B------:R-:W-:Y:S01]  /*0c50*/  @P0 MOV R4, R7 ;  /* 0x0000000700040202 */ /* 0x000fe20000000f00 */
[----:B------:R-:W-:Y:S01]  /*0c60*/  @P6 IMAD.MOV.U32 R27, RZ, RZ, R3 ;  /* 0x000000ffff1b6224 */ /* 0x000fe200078e0003 */
[----:B------:R-:W-:Y:S01]  /*0c70*/  ISETP.EQ.AND P0, PT, R33, 0x30, PT ;  /* 0x000000302100780c */ /* 0x000fe20003f02270 */
[----:B------:R-:W-:Y:S01]  /*0c80*/  @P3 IMAD.MOV.U32 R27, RZ, RZ, R0 ;  /* 0x000000ffff1b3224 */ /* 0x000fe200078e0000 */
[----:B------:R-:W-:Y:S01]  /*0c90*/  SHF.L.U32 R2, R2, 0x2, RZ ;  /* 0x0000000202027819 */ /* 0x000fe200000006ff */
[----:B------:R-:W-:Y:S01]  /*0ca0*/  IMAD.WIDE.U32 R18, R26, 0x2aaaaaaa, R18 ;  /* 0x2aaaaaaa1a127825 */ /* 0x000fe200078e0012 */
[----:B------:R-:W-:-:S03]  /*0cb0*/  @P2 MOV R27, R30 ;  /* 0x0000001e001b2202 */ /* 0x000fc60000000f00 */
[--C-:B------:R-:W-:Y:S01]  /*0cc0*/  @P2 IMAD.MOV.U32 R30, RZ, RZ, R7.reuse ;  /* 0x000000ffff1e2224 */ /* 0x100fe200078e0007 */
[----:B------:R-:W-:Y:S01]  /*0cd0*/  ISETP.EQ.AND P2, PT, R23, 0x24, PT ;  /* 0x000000241700780c */ /* 0x000fe20003f42270 */
[--C-:B------:R-:W-:Y:S01]  /*0ce0*/  @P6 IMAD.MOV.U32 R3, RZ, RZ, R7.reuse ;  /* 0x000000ffff036224 */ /* 0x100fe200078e0007 */
[----:B------:R-:W-:Y:S01]  /*0cf0*/  @P4 MOV R27, R9 ;  /* 0x00000009001b4202 */ /* 0x000fe20000000f00 */
[----:B------:R-:W-:Y:S01]  /*0d00*/  @P4 IMAD.MOV.U32 R9, RZ, RZ, R7 ;  /* 0x000000ffff094224 */ /* 0x000fe200078e0007 */
[----:B------:R-:W-:Y:S01]  /*0d10*/  IADD3 RZ, P5, PT, R25, R18, RZ ;  /* 0x0000001219ff7210 */ /* 0x000fe20007fbe0ff */
[----:B------:R-:W-:Y:S01]  /*0d20*/  IMAD.WIDE.U32 R24, R31, 0x6f31c727, RZ ;  /* 0x6f31c7271f187825 */ /* 0x000fe200078e00ff */
[----:B------:R-:W-:Y:S02]  /*0d30*/  ISETP.EQ.AND P4, PT, R23, 0x28, PT ;  /* 0x000000281700780c */ /* 0x000fe40003f82270 */
[----:B------:R-:W-:Y:S01]  /*0d40*/  ISETP.EQ.AND P6, PT, R21, 0x30, PT ;  /* 0x000000301500780c */ /* 0x000fe20003fc2270 */
[----:B------:R-:W-:-:S02]  /*0d50*/  IMAD R33, R20, -0xa, R13 ;  /* 0xfffffff614217824 */ /* 0x000fc400078e020d */
[----:B------:R-:W-:Y:S02]  /*0d60*/  HFMA2 R13, -RZ, RZ, 0, 7.152557373046875e-07 ;  /* 0x0000000cff0d7431 */ /* 0x000fe400000001ff */
[--C-:B------:R-:W-:Y:S02]  /*0d70*/  @P3 IMAD.MOV.U32 R0, RZ, RZ, R7.reuse ;  /* 0x000000ffff003224 */ /* 0x100fe400078e0007 */
[----:B------:R-:W-:Y:S01]  /*0d80*/  @P2 IMAD.MOV.U32 R27, RZ, RZ, R16 ;  /* 0x000000ffff1b2224 */ /* 0x000fe200078e0010 */
[----:B------:R-:W-:Y:S01]  /*0d90*/  SHF.L.U32 R33, R33, 0x2, RZ ;  /* 0x0000000221217819 */ /* 0x000fe200000006ff */
[----:B------:R-:W-:Y:S01]  /*0da0*/  @P2 IMAD.MOV.U32 R16, RZ, RZ, R7 ;  /* 0x000000ffff102224 */ /* 0x000fe200078e0007 */
[----:B------:R-:W-:Y:S01]  /*0db0*/  ISETP.EQ.AND P2, PT, R23, 0x2c, PT ;  /* 0x0000002c1700780c */ /* 0x000fe20003f42270 */
[----:B------:R-:W-:Y:S01]  /*0dc0*/  IMAD.WIDE.U32 R24, P3, R32, -0x5a76f26d, R24 ;  /* 0xa5890d9320187825 */ /* 0x000fe20007860018 */
[----:B------:R-:W-:-:S03]  /*0dd0*/  @P0 MOV R13, 0xc ;  /* 0x0000000c000d0802 */ /* 0x000fc60000000f00 */
[----:B------:R-:W-:Y:S01]  /*0de0*/  IMAD.X R21, RZ, RZ, RZ, P3 ;  /* 0x000000ffff157224 */ /* 0x000fe200018e06ff */
[----:B------:R-:W-:Y:S01]  /*0df0*/  IADD3 RZ, P3, PT, R35, R24, RZ ;  /* 0x0000001823ff7210 */ /* 0x000fe20007f7e0ff */
[----:B------:R-:W-:Y:S02]  /*0e00*/  IMAD.MOV.U32 R20, RZ, RZ, R25 ;  /* 0x000000ffff147224 */ /* 0x000fe400078e0019 */
[----:B------:R-:W-:Y:S01]  /*0e10*/  @P4 IMAD.MOV.U32 R27, RZ, RZ, R7 ;  /* 0x000000ffff1b4224 */ /* 0x000fe200078e0007 */
[----:B------:R-:W-:Y:S01]  /*0e20*/  ISETP.EQ.AND P4, PT, R23, 0x30, PT ;  /* 0x000000301700780c */ /* 0x000fe20003f82270 */
[----:B------:R-:W-:Y:S02]  /*0e30*/  @P6 IMAD.MOV.U32 R15, RZ, RZ, R13 ;  /* 0x000000ffff0f6224 */ /* 0x000fe400078e000d */
[----:B------:R-:W-:Y:S01]  /*0e40*/  @P6 IMAD.MOV.U32 R13, RZ, RZ, R14 ;  /* 0x000000ffff0d6224 */ /* 0x000fe200078e000e */
[----:B------:R-:W-:Y:S01]  /*0e50*/  ISETP.EQ.AND P6, PT, R33, RZ, PT ;  /* 0x000000ff2100720c */ /* 0x000fe20003fc2270 */
[----:B------:R-:W-:Y:S01]  /*0e60*/  IMAD.WIDE.U32.X R20, R31, -0x5a76f26d, R20, P3 ;  /* 0xa5890d931f147825 */ /* 0x000fe200018e0414 */
[----:B------:R-:W-:-:S02]  /*0e70*/  @P2 MOV R27, R14 ;  /* 0x0000000e001b2202 */ /* 0x000fc40000000f00 */
[C---:B------:R-:W-:Y:S01]  /*0e80*/  ISETP.EQ.AND P3, PT, R33.reuse, 0x4, PT ;  /* 0x000000042100780c */ /* 0x040fe20003f62270 */
[----:B------:R-:W-:Y:S01]  /*0e90*/  @P2 IMAD.MOV.U32 R14, RZ, RZ, R7 ;  /* 0x000000ffff0e2224 */ /* 0x000fe200078e0007 */
[----:B------:R-:W-:Y:S01]  /*0ea0*/  ISETP.EQ.AND P2, PT, R33, 0x8, PT ;  /* 0x000000082100780c */ /* 0x000fe20003f42270 */
[----:B------:R-:W-:Y:S01]  /*0eb0*/  IMAD.X R29, R29, 0x2aaaaaaa, R19, P5 ;  /* 0x2aaaaaaa1d1d7824 */ /* 0x000fe200028e0613 */
[----:B------:R-:W-:Y:S01]  /*0ec0*/  ISETP.EQ.AND P5, PT, R33, 0x20, PT ;  /* 0x000000202100780c */ /* 0x000fe20003fa2270 */
[----:B------:R-:W-:Y:S01]  /*0ed0*/  @P4 IMAD.MOV.U32 R27, RZ, RZ, R13 ;  /* 0x000000ffff1b4224 */ /* 0x000fe200078e000d */
[----:B------:R-:W-:Y:S01]  /*0ee0*/  @P4 MOV R13, R7 ;  /* 0x00000007000d4202 */ /* 0x000fe20000000f00 */
[----:B------:R-:W-:Y:S01]  /*0ef0*/  IMAD R26, R29, -0x6, R26 ;  /* 0xfffffffa1d1a7824 */ /* 0x000fe200078e021a */
[C---:B------:R-:W-:Y:S01]  /*0f00*/  ISETP.EQ.AND P4, PT, R33.reuse, 0xc, PT ;  /* 0x0000000c2100780c */ /* 0x040fe20003f82270 */
[----:B------:R-:W-:Y:S01]  /*0f10*/  @P6 IMAD.MOV.U32 R25, RZ, RZ, R11 ;  /* 0x000000ffff196224 */ /* 0x000fe200078e000b */
[----:B------:R-:W-:Y:S01]  /*0f20*/  SHF.R.U32.HI R23, RZ, 0x19, R21 ;  /* 0x00000019ff177819 */ /* 0x000fe20000011615 */
[--C-:B------:R-:W-:Y:S01]  /*0f30*/  @P6 IMAD.MOV.U32 R11, RZ, RZ, R16.reuse ;  /* 0x000000ffff0b6224 */ /* 0x100fe200078e0010 */
[C---:B------:R-:W-:Y:S01]  /*0f40*/  ISETP.EQ.AND P6, PT, R33.reuse, 0x10, PT ;  /* 0x000000102100780c */ /* 0x040fe20003fc2270 */
[----:B------:R-:W-:Y:S01]  /*0f50*/  @P1 IMAD.MOV.U32 R28, RZ, RZ, 0xb ;  /* 0x0000000bff1c1424 */ /* 0x000fe200078e00ff */
[----:B------:R-:W-:Y:S01]  /*0f60*/  @P3 MOV R25, R12 ;  /* 0x0000000c00193202 */ /* 0x000fe20000000f00 */
[----:B------:R-:W-:Y:S01]  /*0f70*/  @P3 IMAD.MOV.U32 R12, RZ, RZ, R16 ;  /* 0x000000ffff0c3224 */ /* 0x000fe200078e0010 */
[----:B------:R-:W-:Y:S01]  /*0f80*/  ISETP.EQ.AND P3, PT, R33, 0x14, PT ;  /* 0x000000142100780c */ /* 0x000fe20003f62270 */
[----:B------:R-:W-:Y:S01]  /*0f90*/  @P2 IMAD.MOV.U32 R25, RZ, RZ, R10 ;  /* 0x000000ffff192224 */ /* 0x000fe200078e000a */
[----:B------:R-:W-:Y:S01]  /*0fa0*/  @P2 MOV R10, R16 ;  /* 0x00000010000a2202 */ /* 0x000fe20000000f00 */
[----:B------:R-:W-:Y:S01]  /*0fb0*/  IMAD.WIDE.U32 R18, R23, 0x33333334, RZ ;  /* 0x3333333417127825 */ /* 0x000fe200078e00ff */
[----:B------:R-:W-:-:S02]  /*0fc0*/  ISETP.EQ.AND P2, PT, R33, 0x18, PT ;  /* 0x000000182100780c */ /* 0x000fc40003f42270 */
[----:B------:R-:W-:Y:S01]  /*0fd0*/  SHF.R.U64 R24, R20, 0x19, R21 ;  /* 0x0000001914187819 */ /* 0x000fe20000001215 */
[----:B------:R-:W-:Y:S02]  /*0fe0*/  @P4 IMAD.MOV.U32 R25, RZ, RZ, R22 ;  /* 0x000000ffff194224 */ /* 0x000fe400078e0016 */
[----:B------:R-:W-:Y:S01]  /*0ff0*/  @P4 IMAD.MOV.U32 R22, RZ, RZ, R16 ;  /* 0x000000ffff164224 */ /* 0x000fe200078e0010 */
[----:B------:R-:W-:Y:S01]  /*1000*/  ISETP.EQ.AND P4, PT, R33, 0x1c, PT ;  /* 0x0000001c2100780c */ /* 0x000fe20003f82270 */
[----:B------:R-:W-:Y:S01]  /*1010*/  IMAD.WIDE.U32 R18, R24, 0x33333333, R18 ;  /* 0x3333333318127825 */ /* 0x000fe200078e0012 */
[----:B------:R-:W-:-:S03]  /*1020*/  @P6 MOV R25, R4 ;  /* 0x0000000400196202 */ /* 0x000fc60000000f00 */
[----:B------:R-:W-:Y:S02]  /*1030*/  @P3 IMAD.MOV.U32 R25, RZ, RZ, R3 ;  /* 0x000000ffff193224 */ /* 0x000fe400078e0003 */
[----:B------:R-:W-:Y:S01]  /*1040*/  @P2 IMAD.MOV.U32 R25, RZ, RZ, R0 ;  /* 0x000000ffff192224 */ /* 0x000fe200078e0000 */
[----:B------:R-:W-:Y:S01]  /*1050*/  @P2 MOV R0, R16 ;  /* 0x0000001000002202 */ /* 0x000fe20000000f00 */
[--C-:B------:R-:W-:Y:S01]  /*1060*/  @P3 IMAD.MOV.U32 R3, RZ, RZ, R16.reuse ;  /* 0x000000ffff033224 */ /* 0x100fe200078e0010 */
[C---:B------:R-:W-:Y:S01]  /*1070*/  ISETP.EQ.AND P2, PT, R2.reuse, RZ, PT ;  /* 0x000000ff0200720c */ /* 0x040fe20003f42270 */
[----:B------:R-:W-:Y:S01]  /*1080*/  @P6 IMAD.MOV.U32 R4, RZ, RZ, R16 ;  /* 0x000000ffff046224 */ /* 0x000fe200078e0010 */
[----:B------:R-:W-:Y:S01]  /*1090*/  ISETP.EQ.AND P3, PT, R33, 0x24, PT ;  /* 0x000000242100780c */ /* 0x000fe20003f62270 */
[----:B------:R-:W-:Y:S01]  /*10a0*/  @P4 IMAD.MOV.U32 R25, RZ, RZ, R30 ;  /* 0x000000ffff194224 */ /* 0x000fe200078e001e */
[----:B------:R-:W-:Y:S01]  /*10b0*/  @P5 MOV R25, R9 ;  /* 0x0000000900195202 */ /* 0x000fe20000000f00 */
[--C-:B------:R-:W-:Y:S01]  /*10c0*/  @P5 IMAD.MOV.U32 R9, RZ, RZ, R16.reuse ;  /* 0x000000ffff095224 */ /* 0x100fe200078e0010 */
[C---:B------:R-:W-:Y:S01]  /*10d0*/  ISETP.EQ.AND P5, PT, R2.reuse, 0x8, PT ;  /* 0x000000080200780c */ /* 0x040fe20003fa2270 */
[----:B------:R-:W-:Y:S01]  /*10e0*/  @P4 IMAD.MOV.U32 R30, RZ, RZ, R16 ;  /* 0x000000ffff1e4224 */ /* 0x000fe200078e0010 */
[----:B------:R-:W-:Y:S01]  /*10f0*/  ISETP.EQ.AND P4, PT, R2, 0x4, PT ;  /* 0x000000040200780c */ /* 0x000fe20003f82270 */
[----:B------:R-:W-:Y:S01]  /*1100*/  IMAD.WIDE.U32 R20, R24, 0x33333334, RZ ;  /* 0x3333333418147825 */ /* 0x000fe200078e00ff */
[----:B------:R-:W-:-:S03]  /*1110*/  ISETP.EQ.AND P6, PT, R2, 0xc, PT ;  /* 0x0000000c0200780c */ /* 0x000fc60003fc2270 */
[----:B------:R-:W-:Y:S01]  /*1120*/  @P2 MOV R17, R11 ;  /* 0x0000000b00112202 */ /* 0x000fe20000000f00 */
[----:B------:R-:W-:Y:S01]  /*1130*/  @P2 IMAD.MOV.U32 R11, RZ, RZ, R9 ;  /* 0x000000ffff0b2224 */ /* 0x000fe200078e0009 */
[----:B------:R-:W-:Y:S01]  /*1140*/  ISETP.EQ.AND P2, PT, R2, 0x10, PT ;  /* 0x000000100200780c */ /* 0x000fe20003f42270 */
[----:B------:R-:W-:Y:S01]  /*1150*/  @P3 IMAD.MOV.U32 R25, RZ, RZ, R16 ;  /* 0x000000ffff193224 */ /* 0x000fe200078e0010 */
[----:B------:R-:W-:Y:S01]  /*1160*/  IADD3 RZ, P3, PT, R21, R18, RZ ;  /* 0x0000001215ff7210 */ /* 0x000fe20007f7e0ff */
[----:B------:R-:W-:-:S04]  /*1170*/  IMAD.WIDE.U32 R20, R31, -0x7e0eaa9d, RZ ;  /* 0x81f155631f147825 */ /* 0x000fc800078e00ff */
[----:B------:R-:W-:Y:S01]  /*1180*/  @P4 IMAD.MOV.U32 R17, RZ, RZ, R12 ;  /* 0x000000ffff114224 */ /* 0x000fe200078e000c */
[----:B------:R-:W-:Y:S01]  /*1190*/  @P5 MOV R17, R10 ;  /* 0x0000000a00115202 */ /* 0x000fe20000000f00 */
[----:B------:R-:W-:Y:S01]  /*11a0*/  IMAD.X R23, R23, 0x33333333, R19, P3 ;  /* 0x3333333317177824 */ /* 0x000fe200018e0613 */
[C---:B------:R-:W-:Y:S01]  /*11b0*/  ISETP.EQ.AND P3, PT, R2.reuse, 0x14, PT ;  /* 0x000000140200780c */ /* 0x040fe20003f62270 */
[----:B------:R-:W-:Y:S01]  /*11c0*/  @P6 IMAD.MOV.U32 R17, RZ, RZ, R22 ;  /* 0x000000ffff116224 */ /* 0x000fe200078e0016 */
[-C--:B------:R-:W-:Y:S01]  /*11d0*/  @P5 MOV R10, R9.reuse ;  /* 0x00000009000a5202 */ /* 0x080fe20000000f00 */
[----:B------:R-:W-:Y:S01]  /*11e0*/  @P2 IMAD.MOV.U32 R17, RZ, RZ, R4 ;  /* 0x000000ffff112224 */ /* 0x000fe200078e0004 */
[----:B------:R-:W-:Y:S01]  /*11f0*/  ISETP.EQ.AND P5, PT, R2, 0x18, PT ;  /* 0x000000180200780c */ /* 0x000fe20003fa2270 */
[----:B------:R-:W-:Y:S01]  /*1200*/  @P4 IMAD.MOV.U32 R12, RZ, RZ, R9 ;  /* 0x000000ffff0c4224 */ /* 0x000fe200078e0009 */
[----:B------:R-:W-:Y:S01]  /*1210*/  @P2 MOV R4, R9 ;  /* 0x0000000900042202 */ /* 0x000fe20000000f00 */
[----:B------:R-:W-:Y:S01]  /*1220*/  IMAD.WIDE.U32 R20, P4, R32, -0x26bc1e2f, R20 ;  /* 0xd943e1d120147825 */ /* 0x000fe20007880014 */
[----:B------:R-:W-:-:S03]  /*1230*/  ISETP.EQ.AND P2, PT, R2, 0x1c, PT ;  /* 0x0000001c0200780c */ /* 0x000fc60003f42270 */
[----:B------:R-:W-:-:S04]  /*1240*/  IMAD.WIDE.U32 R18, R32, -0x7e0eaa9d, RZ ;  /* 0x81f1556320127825 */ /* 0x000fc800078e00ff */
[----:B------:R-:W-:Y:S01]  /*1250*/  @P6 IMAD.MOV.U32 R22, RZ, RZ, R9 ;  /* 0x000000ffff166224 */ /* 0x000fe200078e0009 */
[----:B------:R-:W-:Y:S01]  /*1260*/  IADD3 RZ, P6, PT, R19, R20, RZ ;  /* 0x0000001413ff7210 */ /* 0x000fe20007fde0ff */
[----:B------:R-:W-:Y:S01]  /*1270*/  @P3 IMAD.MOV.U32 R17, RZ, RZ, R3 ;  /* 0x000000ffff113224 */ /* 0x000fe200078e0003 */
[----:B------:R-:W-:Y:S01]  /*1280*/  IADD3.X R19, PT, PT, RZ, RZ, RZ, P4, !PT ;  /* 0x000000ffff137210 */ /* 0x000fe200027fe4ff */
[----:B------:R-:W-:Y:S01]  /*1290*/  @P3 IMAD.MOV.U32 R3, RZ, RZ, R9 ;  /* 0x000000ffff033224 */ /* 0x000fe200078e0009 */
[C---:B------:R-:W-:Y:S01]  /*12a0*/  ISETP.EQ.AND P3, PT, R2.reuse, 0x20, PT ;  /* 0x000000200200780c */ /* 0x040fe20003f62270 */
[----:B------:R-:W-:Y:S01]  /*12b0*/  @P5 IMAD.MOV.U32 R17, RZ, RZ, R0 ;  /* 0x000000ffff115224 */ /* 0x000fe200078e0000 */
[C---:B------:R-:W-:Y:S01]  /*12c0*/  ISETP.EQ.AND P4, PT, R33.reuse, 0x28, PT ;  /* 0x000000282100780c */ /* 0x040fe20003f82270 */
[----:B------:R-:W-:Y:S01]  /*12d0*/  IMAD.MOV.U32 R18, RZ, RZ, R21 ;  /* 0x000000ffff127224 */ /* 0x000fe200078e0015 */
[----:B------:R-:W-:Y:S01]  /*12e0*/  @P2 MOV R17, R30 ;  /* 0x0000001e00112202 */ /* 0x000fe20000000f00 */
[--C-:B------:R-:W-:Y:S01]  /*12f0*/  @P5 IMAD.MOV.U32 R0, RZ, RZ, R9.reuse ;  /* 0x000000ffff005224 */ /* 0x100fe200078e0009 */
[C---:B------:R-:W-:Y:S01]  /*1300*/  ISETP.EQ.AND P5, PT, R33.reuse, 0x2c, PT ;  /* 0x0000002c2100780c */ /* 0x040fe20003fa2270 */
[----:B------:R-:W-:Y:S01]  /*1310*/  @P2 IMAD.MOV.U32 R30, RZ, RZ, R9 ;  /* 0x000000ffff1e2224 */ /* 0x000fe200078e0009 */
[----:B------:R-:W-:Y:S01]  /*1320*/  ISETP.EQ.AND P2, PT, R33, 0x30, PT ;  /* 0x000000302100780c */ /* 0x000fe20003f42270 */
[----:B------:R-:W-:Y:S01]  /*1330*/  IMAD.WIDE.U32.X R18, R31, -0x26bc1e2f, R18, P6 ;  /* 0xd943e1d11f127825 */ /* 0x000fe200030e0412 */
[----:B------:R-:W-:-:S03]  /*1340*/  ISETP.EQ.AND P6, PT, R2, 0x30, PT ;  /* 0x000000300200780c */ /* 0x000fc60003fc2270 */
[----:B------:R-:W-:Y:S01]  /*1350*/  @P3 MOV R17, R9 ;  /* 0x0000000900113202 */ /* 0x000fe20000000f00 */
[----:B------:R-:W-:Y:S01]  /*1360*/  @P0 IMAD.MOV.U32 R28, RZ, RZ, 0xc ;  /* 0x0000000cff1c0424 */ /* 0x000fe200078e00ff */
[----:B------:R-:W-:Y:S01]  /*1370*/  SHF.R.U64 R35, R18, 0xf, R19 ;  /* 0x0000000f12237819 */ /* 0x000fe20000001213 */
[----:B------:R-:W-:Y:S01]  /*1380*/  @P4 IMAD.MOV.U32 R25, RZ, RZ, R7 ;  /* 0x000000ffff194224 */ /* 0x000fe200078e0007 */
[C---:B------:R-:W-:Y:S01]  /*1390*/  ISETP.EQ.AND P3, PT, R2.reuse, 0x24, PT ;  /* 0x000000240200780c */ /* 0x040fe20003f62270 */
[--C-:B------:R-:W-:Y:S01]  /*13a0*/  @P4 IMAD.MOV.U32 R7, RZ, RZ, R16.reuse ;  /* 0x000000ffff074224 */ /* 0x100fe200078e0010 */
[----:B------:R-:W-:Y:S02]  /*13b0*/  LOP3.LUT R35, R35, 0x1c, RZ, 0xc0, !PT ;  /* 0x0000001c23237812 */ /* 0x000fe400078ec0ff */
[----:B------:R-:W-:Y:S02]  /*13c0*/  ISETP.EQ.AND P4, PT, R2, 0x28, PT ;  /* 0x000000280200780c */ /* 0x000fe40003f82270 */
[----:B------:R-:W-:Y:S01]  /*13d0*/  @P5 MOV R25, R14 ;  /* 0x0000000e00195202 */ /* 0x000fe20000000f00 */
[--C-:B------:R-:W-:Y:S01]  /*13e0*/  @P5 IMAD.MOV.U32 R14, RZ, RZ, R16.reuse ;  /* 0x000000ffff0e5224 */ /* 0x100fe200078e0010 */
[----:B------:R-:W-:Y:S01]  /*13f0*/  @P2 MOV R25, R13 ;  /* 0x0000000d00192202 */ /* 0x000fe20000000f00 */
[----:B------:R-:W-:Y:S01]  /*1400*/  @P2 IMAD.MOV.U32 R13, RZ, RZ, R16 ;  /* 0x000000ffff0d2224 */ /* 0x000fe200078e0010 */
[----:B------:R-:W-:-:S02]  /*1410*/  ISETP.EQ.AND P5, PT, R35, RZ, PT ;  /* 0x000000ff2300720c */ /* 0x000fc40003fa2270 */
[----:B------:R-:W-:Y:S01]  /*1420*/  ISETP.EQ.AND P2, PT, R35, 0x4, PT ;  /* 0x000000042300780c */ /* 0x000fe20003f42270 */
[----:B------:R-:W-:Y:S01]  /*1430*/  @P3 IMAD.MOV.U32 R17, RZ, RZ, R16 ;  /* 0x000000ffff113224 */ /* 0x000fe200078e0010 */
[----:B------:R-:W-:Y:S01]  /*1440*/  SHF.R.U32.HI R33, RZ, 0x14, R19 ;  /* 0x00000014ff217819 */ /* 0x000fe20000011613 */
[----:B------:R-:W-:Y:S01]  /*1450*/  @P3 IMAD.MOV.U32 R16, RZ, RZ, R9 ;  /* 0x000000ffff103224 */ /* 0x000fe200078e0009 */
[----:B------:R-:W-:Y:S01]  /*1460*/  SHF.R.U64 R34, R18, 0x14, R19 ;  /* 0x0000001412227819 */ /* 0x000fe20000001213 */
[----:B------:R-:W-:Y:S01]  /*1470*/  @P4 IMAD.MOV.U32 R17, RZ, RZ, R7 ;  /* 0x000000ffff114224 */ /* 0x000fe200078e0007 */
[----:B------:R-:W-:Y:S01]  /*1480*/  @P4 MOV R7, R9 ;  /* 0x0000000900074202 */ /* 0x000fe20000000f00 */
[----:B------:R-:W-:Y:S01]  /*1490*/  IMAD.WIDE.U32 R18, R33, -0x6db6db6d, RZ ;  /* 0x9249249321127825 */ /* 0x000fe200078e00ff */
[----:B------:R-:W-:Y:S02]  /*14a0*/  ISETP.EQ.AND P4, PT, R2, 0x2c, PT ;  /* 0x0000002c0200780c */ /* 0x000fe40003f82270 */
[----:B------:R-:W-:Y:S01]  /*14b0*/  ISETP.EQ.AND P3, PT, R35, 0xc, PT ;  /* 0x0000000c2300780c */ /* 0x000fe20003f62270 */
[----:B------:R-:W-:-:S02]  /*14c0*/  @P5 IMAD.MOV.U32 R2, RZ, RZ, R11 ;  /* 0x000000ffff025224 */ /* 0x000fc400078e000b */
[----:B------:R-:W-:Y:S01]  /*14d0*/  @P2 MOV R2, R12 ;  /* 0x0000000c00022202 */ /* 0x000fe20000000f00 */
[----:B------:R-:W-:Y:S01]  /*14e0*/  @P2 IMAD.MOV.U32 R12, RZ, RZ, R30 ;  /* 0x000000ffff0c2224 */ /* 0x000fe200078e001e */
[----:B------:R-:W-:Y:S01]  /*14f0*/  ISETP.EQ.AND P2, PT, R35, 0x8, PT ;  /* 0x000000082300780c */ /* 0x000fe20003f42270 */
[----:B------:R-:W-:-:S04]  /*1500*/  IMAD.WIDE.U32 R18, R34, 0x24924924, R18 ;  /* 0x2492492422127825 */ /* 0x000fc800078e0012 */
[----:B------:R-:W-:Y:S01]  /*1510*/  IMAD.WIDE.U32 R20, R34, -0x6db6db6d, RZ ;  /* 0x9249249322147825 */ /* 0x000fe200078e00ff */
[----:B------:R-:W-:-:S03]  /*1520*/  @P4 MOV R17, R14 ;  /* 0x0000000e00114202 */ /* 0x000fc60000000f00 */
[----:B------:R-:W-:Y:S01]  /*1530*/  @P5 IMAD.MOV.U32 R11, RZ, RZ, R30 ;  /* 0x000000ffff0b5224 */ /* 0x000fe200078e001e */
[----:B------:R-:W-:Y:S01]  /*1540*/  IADD3 RZ, P5, PT, R21, R18, RZ ;  /* 0x0000001215ff7210 */ /* 0x000fe20007fbe0ff */
[----:B------:R-:W-:Y:S02]  /*1550*/  @P4 IMAD.MOV.U32 R14, RZ, RZ, R9 ;  /* 0x000000ffff0e4224 */ /* 0x000fe400078e0009 */
[----:B------:R-:W-:Y:S01]  /*1560*/  @P2 IMAD.MOV.U32 R2, RZ, RZ, R10 ;  /* 0x000000ffff022224 */ /* 0x000fe200078e000a */
[----:B------:R-:W-:Y:S01]  /*1570*/  @P3 MOV R2, R22 ;  /* 0x0000001600023202 */ /* 0x000fe20000000f00 */
[----:B------:R-:W-:Y:S01]  /*1580*/  IMAD.X R33, R33, 0x24924924, R19, P5 ;  /* 0x2492492421217824 */ /* 0x000fe200028e0613 */
[----:B------:R-:W-:Y:S01]  /*1590*/  ISETP.EQ.AND P5, PT, R35, 0x10, PT ;  /* 0x000000102300780c */ /* 0x000fe20003fa2270 */
[----:B------:R-:W-:Y:S01]  /*15a0*/  IMAD.WIDE.U32 R18, R31, 0x7ca38e3b, RZ ;  /* 0x7ca38e3b1f127825 */ /* 0x000fe200078e00ff */
[----:B------:R-:W-:-:S03]  /*15b0*/  @P2 MOV R10, R30 ;  /* 0x0000001e000a2202 */ /* 0x000fc60000000f00 */
[----:B------:R-:W-:Y:S01]  /*15c0*/  @P3 IMAD.MOV.U32 R22, RZ, RZ, R30 ;  /* 0x000000ffff163224 */ /* 0x000fe200078e001e */
[----:B------:R-:W-:Y:S01]  /*15d0*/  ISETP.EQ.AND P3, PT, R35, 0x14, PT ;  /* 0x000000142300780c */ /* 0x000fe20003f62270 */
[----:B------:R-:W-:-:S04]  /*15e0*/  IMAD.WIDE.U32 R18, P4, R32, 0x211b691d, R18 ;  /* 0x211b691d20127825 */ /* 0x000fc80007880012 */
[C---:B------:R-:W-:Y:S01]  /*15f0*/  IMAD.WIDE.U32 R20, R32.reuse, 0x7ca38e3b, RZ ;  /* 0x7ca38e3b20147825 */ /* 0x040fe200078e00ff */
[----:B------:R-:W-:Y:S02]  /*1600*/  SHF.R.U64 R32, R32, 0x9, R31 ;  /* 0x0000000920207819 */ /* 0x000fe4000000121f */
[----:B------:R-:W-:Y:S01]  /*1610*/  @P5 MOV R2, R4 ;  /* 0x0000000400025202 */ /* 0x000fe20000000f00 */
[----:B------:R-:W-:Y:S01]  /*1620*/  @P6 IMAD.MOV.U32 R17, RZ, RZ, R13 ;  /* 0x000000ffff116224 */ /* 0x000fe200078e000d */
[----:B------:R-:W-:Y:S01]  /*1630*/  IADD3 RZ, P2, PT, R21, R18, RZ ;  /* 0x0000001215ff7210 */ /* 0x000fe20007f5e0ff */
[----:B------:R-:W-:Y:S01]  /*1640*/  @P6 IMAD.MOV.U32 R13, RZ, RZ, R9 ;  /* 0x000000ffff0d6224 */ /* 0x000fe200078e0009 */
[C---:B------:R-:W-:Y:S01]  /*1650*/  ISETP.EQ.AND P6, PT, R35.reuse, 0x18, PT ;  /* 0x000000182300780c */ /* 0x040fe20003fc2270 */
[----:B------:R-:W-:Y:S01]  /*1660*/  IMAD.X R21, RZ, RZ, RZ, P4 ;  /* 0x000000ffff157224 */ /* 0x000fe200020e06ff */
[C---:B------:R-:W-:Y:S01]  /*1670*/  ISETP.EQ.AND P4, PT, R35.reuse, 0x1c, PT ;  /* 0x0000001c2300780c */ /* 0x040fe20003f82270 */
[----:B------:R-:W-:Y:S01]  /*1680*/  IMAD.MOV.U32 R20, RZ, RZ, R19 ;  /* 0x000000ffff147224 */ /* 0x000fe200078e0013 */
[----:B------:R-:W-:Y:S01]  /*1690*/  @P5 MOV R4, R30 ;  /* 0x0000001e00045202 */ /* 0x000fe20000000f00 */
[----:B------:R-:W-:Y:S01]  /*16a0*/  @P3 IMAD.MOV.U32 R2, RZ, RZ, R3 ;  /* 0x000000ffff023224 */ /* 0x000fe200078e0003 */
[----:B------:R-:W-:Y:S01]  /*16b0*/  ISETP.EQ.AND P5, PT, R35, 0x2c, PT ;  /* 0x0000002c2300780c */ /* 0x000fe20003fa2270 */
[----:B------:R-:W-:Y:S01]  /*16c0*/  IMAD.WIDE.U32.X R20, R31, 0x211b691d, R20, P2 ;  /* 0x211b691d1f147825 */ /* 0x000fe200010e0414 */
[----:B------:R-:W-:-:S02]  /*16d0*/  ISETP.EQ.AND P2, PT, R35, 0x20, PT ;  /* 0x000000202300780c */ /* 0x000fc40003f42270 */
[----:B------:R-:W-:Y:S01]  /*16e0*/  SHF.R.U32.HI R31, RZ, 0x9, R31 ;  /* 0x00000009ff1f7819 */ /* 0x000fe2000001161f */
[----:B------:R-:W-:Y:S01]  /*16f0*/  @P3 IMAD.MOV.U32 R3, RZ, RZ, R30 ;  /* 0x000000ffff033224 */ /* 0x000fe200078e001e */
[----:B------:R-:W-:Y:S01]  /*1700*/  ISETP.EQ.AND P3, PT, R35, 0x24, PT ;  /* 0x000000242300780c */ /* 0x000fe20003f62270 */
[----:B------:R-:W-:Y:S02]  /*1710*/  @P6 IMAD.MOV.U32 R2, RZ, RZ, R0 ;  /* 0x000000ffff026224 */ /* 0x000fe400078e0000 */
[----:B------:R-:W-:Y:S01]  /*1720*/  IMAD R18, R33, -0x7, R34 ;  /* 0xfffffff921127824 */ /* 0x000fe200078e0222 */
[----:B------:R-:W-:Y:S01]  /*1730*/  @P4 MOV R2, R30 ;  /* 0x0000001e00024202 */ /* 0x000fe20000000f00 */
[----:B------:R-:W-:Y:S01]  /*1740*/  @P6 IMAD.MOV.U32 R0, RZ, RZ, R30 ;  /* 0x000000ffff006224 */ /* 0x000fe200078e001e */
[C---:B------:R-:W-:Y:S01]  /*1750*/  ISETP.EQ.AND P4, PT, R35.reuse, 0x28, PT ;  /* 0x000000282300780c */ /* 0x040fe20003f82270 */
[----:B------:R-:W-:Y:S01]  /*1760*/  IMAD.SHL.U32 R18, R18, 0x4, RZ ;  /* 0x0000000412127824 */ /* 0x000fe200078e00ff */
[----:B------:R-:W-:Y:S01]  /*1770*/  ISETP.EQ.AND P6, PT, R35, 0x30, PT ;  /* 0x000000302300780c */ /* 0x000fe20003fc2270 */
[----:B------:R-:W-:Y:S01]  /*1780*/  IMAD.WIDE.U32 R36, R32, 0x2750da13, RZ ;  /* 0x2750da1320247825 */ /* 0x000fe200078e00ff */
[----:B------:R-:W-:-:S02]  /*1790*/  @P2 MOV R2, R9 ;  /* 0x0000000900022202 */ /* 0x000fc40000000f00 */
[----:B------:R-:W-:Y:S01]  /*17a0*/  SHF.R.U64 R33, R20, 0x1b, R21 ;  /* 0x0000001b14217819 */ /* 0x000fe20000001215 */
[----:B------:R-:W-:Y:S01]  /*17b0*/  @P2 IMAD.MOV.U32 R9, RZ, RZ, R30 ;  /* 0x000000ffff092224 */ /* 0x000fe200078e001e */
[C---:B------:R-:W-:Y:S01]  /*17c0*/  ISETP.EQ.AND P2, PT, R18.reuse, RZ, PT ;  /* 0x000000ff1200720c */ /* 0x040fe20003f42270 */
[----:B------:R-:W-:Y:S01]  /*17d0*/  @P3 IMAD.MOV.U32 R2, RZ, RZ, R16 ;  /* 0x000000ffff023224 */ /* 0x000fe200078e0010 */
[----:B------:R-:W-:Y:S02]  /*17e0*/  @P3 MOV R16, R30 ;  /* 0x0000001e00103202 */ /* 0x000fe40000000f00 */
[C---:B------:R-:W-:Y:S01]  /*17f0*/  ISETP.EQ.AND P3, PT, R18.reuse, 0x4, PT ;  /* 0x000000041200780c */ /* 0x040fe20003f62270 */
[----:B------:R-:W-:Y:S01]  /*1800*/  @P4 IMAD.MOV.U32 R2, RZ, RZ, R7 ;  /* 0x000000ffff024224 */ /* 0x000fe200078e0007 */
[----:B------:R-:W-:Y:S01]  /*1810*/  @P5 MOV R2, R14 ;  /* 0x0000000e00025202 */ /* 0x000fe20000000f00 */
[--C-:B------:R-:W-:Y:S01]  /*1820*/  @P4 IMAD.MOV.U32 R7, RZ, RZ, R30.reuse ;  /* 0x000000ffff074224 */ /* 0x100fe200078e001e */
[C---:B------:R-:W-:Y:S01]  /*1830*/  ISETP.EQ.AND P4, PT, R18.reuse, 0x8, PT ;  /* 0x000000081200780c */ /* 0x040fe20003f82270 */
[----:B------:R-:W-:Y:S01]  /*1840*/  @P5 IMAD.MOV.U32 R14, RZ, RZ, R30 ;  /* 0x000000ffff0e5224 */ /* 0x000fe200078e001e */
[----:B------:R-:W-:-:S02]  /*1850*/  ISETP.EQ.AND P5, PT, R18, 0xc, PT ;  /* 0x0000000c1200780c */ /* 0x000fc40003fa2270 */
[----:B------:R-:W-:Y:S01]  /*1860*/  @P6 MOV R2, R13 ;  /* 0x0000000d00026202 */ /* 0x000fe20000000f00 */
[----:B------:R-:W-:Y:S01]  /*1870*/  @P2 IMAD.MOV.U32 R29, RZ, RZ, R11 ;  /* 0x000000ffff1d2224 */ /* 0x000fe200078e000b */
[----:B------:R-:W-:Y:S01]  /*1880*/  SHF.R.U64 R34, R20, 0x17, R21 ;  /* 0x0000001714227819 */ /* 0x000fe20000001215 */
[----:B------:R-:W-:Y:S01]  /*1890*/  @P2 IMAD.MOV.U32 R11, RZ, RZ, R0 ;  /* 0x000000ffff0b2224 */ /* 0x000fe200078e0000 */
[C---:B------:R-:W-:Y:S01]  /*18a0*/  ISETP.EQ.AND P2, PT, R18.reuse, 0x10, PT ;  /* 0x000000101200780c */ /* 0x040fe20003f42270 */
[----:B------:R-:W-:Y:S01]  /*18b0*/  @P6 IMAD.MOV.U32 R13, RZ, RZ, R30 ;  /* 0x000000ffff0d6224 */ /* 0x000fe200078e001e */
[----:B------:R-:W-:Y:S01]  /*18c0*/  @P3 MOV R29, R12 ;  /* 0x0000000c001d3202 */ /* 0x000fe20000000f00 */
[----:B------:R-:W-:Y:S01]  /*18d0*/  IMAD R20, R23, -0x5, R24 ;  /* 0xfffffffb17147824 */ /* 0x000fe200078e0218 */
[----:B------:R-:W-:Y:S01]  /*18e0*/  @P3 MOV R12, R0 ;  /* 0x00000000000c3202 */ /* 0x000fe20000000f00 */
[----:B------:R-:W-:Y:S01]  /*18f0*/  @P4 IMAD.MOV.U32 R29, RZ, RZ, R10 ;  /* 0x000000ffff1d4224 */ /* 0x000fe200078e000a */
[C---:B------:R-:W-:Y:S01]  /*1900*/  ISETP.EQ.AND P3, PT, R18.reuse, 0x14, PT ;  /* 0x000000141200780c */ /* 0x040fe20003f62270 */
[----:B------:R-:W-:Y:S01]  /*1910*/  @P5 IMAD.MOV.U32 R29, RZ, RZ, R22 ;  /* 0x000000ffff1d5224 */ /* 0x000fe200078e0016 */
[C---:B------:R-:W-:Y:S01]  /*1920*/  ISETP.EQ.AND P6, PT, R18.reuse, 0x2c, PT ;  /* 0x0000002c1200780c */ /* 0x040fe20003fc2270 */
[--C-:B------:R-:W-:Y:S01]  /*1930*/  @P4 IMAD.MOV.U32 R10, RZ, RZ, R0.reuse ;  /* 0x000000ffff0a4224 */ /* 0x100fe200078e0000 */
[C---:B------:R-:W-:Y:S01]  /*1940*/  ISETP.EQ.AND P4, PT, R18.reuse, 0x18, PT ;  /* 0x000000181200780c */ /* 0x040fe20003f82270 */
[----:B------:R-:W-:Y:S01]  /*1950*/  @P5 IMAD.MOV.U32 R22, RZ, RZ, R0 ;  /* 0x000000ffff165224 */ /* 0x000fe200078e0000 */
[----:B------:R-:W-:Y:S01]  /*1960*/  ISETP.EQ.AND P5, PT, R18, 0x1c, PT ;  /* 0x0000001c1200780c */ /* 0x000fe20003fa2270 */
[----:B------:R-:W-:Y:S01]  /*1970*/  IMAD.SHL.U32 R20, R20, 0x4, RZ ;  /* 0x0000000414147824 */ /* 0x000fe200078e00ff */
[----:B------:R-:W-:-:S02]  /*1980*/  @P2 MOV R29, R4 ;  /* 0x00000004001d2202 */ /* 0x000fc40000000f00 */
[-C--:B------:R-:W-:Y:S02]  /*1990*/  @P2 MOV R4, R0.reuse ;  /* 0x0000000000042202 */ /* 0x080fe40000000f00 */
[C---:B------:R-:W-:Y:S01]  /*19a0*/  ISETP.EQ.AND P2, PT, R18.reuse, 0x20, PT ;  /* 0x000000201200780c */ /* 0x040fe20003f42270 */
[----:B------:R-:W-:Y:S01]  /*19b0*/  @P3 IMAD.MOV.U32 R29, RZ, RZ, R3 ;  /* 0x000000ffff1d3224 */ /* 0x000fe200078e0003 */
[----:B------:R-:W-:Y:S01]  /*19c0*/  SHF.R.U32.HI R35, RZ, 0x1b, R21 ;  /* 0x0000001bff237819 */ /* 0x000fe20000011615 */
[--C-:B------:R-:W-:Y:S01]  /*19d0*/  @P3 IMAD.MOV.U32 R3, RZ, RZ, R0.reuse ;  /* 0x000000ffff033224 */ /* 0x100fe200078e0000 */
[C---:B------:R-:W-:Y:S01]  /*19e0*/  ISETP.EQ.AND P3, PT, R18.reuse, 0x24, PT ;  /* 0x000000241200780c */ /* 0x040fe20003f62270 */
[----:B------:R-:W-:Y:S01]  /*19f0*/  @P4 IMAD.MOV.U32 R29, RZ, RZ, R0 ;  /* 0x000000ffff1d4224 */ /* 0x000fe200078e0000 */
[----:B------:R-:W-:Y:S01]  /*1a00*/  ISETP.EQ.AND P4, PT, R18, 0x28, PT ;  /* 0x000000281200780c */ /* 0x000fe20003f82270 */
[----:B------:R-:W-:Y:S01]  /*1a10*/  @P5 IMAD.MOV.U32 R29, RZ, RZ, R30 ;  /* 0x000000ffff1d5224 */ /* 0x000fe200078e001e */
[----:B------:R-:W-:-:S02]  /*1a20*/  @P5 MOV R30, R0 ;  /* 0x00000000001e5202 */ /* 0x000fc40000000f00 */
[----:B------:R-:W-:Y:S01]  /*1a30*/  ISETP.EQ.AND P5, PT, R18, 0x30, PT ;  /* 0x000000301200780c */ /* 0x000fe20003fa2270 */
[----:B------:R-:W-:Y:S01]  /*1a40*/  IMAD.SHL.U32 R18, R26, 0x4, RZ ;  /* 0x000000041a127824 */ /* 0x000fe200078e00ff */
[----:B------:R-:W-:Y:S01]  /*1a50*/  LOP3.LUT R34, R34, 0xc, RZ, 0xc0, !PT ;  /* 0x0000000c22227812 */ /* 0x000fe200078ec0ff */
[----:B------:R-:W-:Y:S01]  /*1a60*/  @P2 IMAD.MOV.U32 R29, RZ, RZ, R9 ;  /* 0x000000ffff1d2224 */ /* 0x000fe200078e0009 */
[----:B------:R-:W-:Y:S02]  /*1a70*/  @P2 MOV R9, R0 ;  /* 0x0000000000092202 */ /* 0x000fe40000000f00 */
[C---:B------:R-:W-:Y:S01]  /*1a80*/  ISETP.EQ.AND P2, PT, R18.reuse, RZ, PT ;  /* 0x000000ff1200720c */ /* 0x040fe20003f42270 */
[----:B------:R-:W-:Y:S02]  /*1a90*/  @P3 IMAD.MOV.U32 R29, RZ, RZ, R16 ;  /* 0x000000ffff1d3224 */ /* 0x000fe400078e0010 */
[----:B------:R-:W-:Y:S01]  /*1aa0*/  @P3 IMAD.MOV.U32 R16, RZ, RZ, R0 ;  /* 0x000000ffff103224 */ /* 0x000fe200078e0000 */
[----:B------:R-:W-:-:S02]  /*1ab0*/  ISETP.EQ.AND P3, PT, R18, 0x4, PT ;  /* 0x000000041200780c */ /* 0x000fc40003f62270 */
[----:B------:R-:W-:Y:S01]  /*1ac0*/  @P4 MOV R29, R7 ;  /* 0x00000007001d4202 */ /* 0x000fe20000000f00 */
[----:B------:R-:W-:Y:S01]  /*1ad0*/  @P4 IMAD.MOV.U32 R7, RZ, RZ, R0 ;  /* 0x000000ffff074224 */ /* 0x000fe200078e0000 */
[C---:B------:R-:W-:Y:S01]  /*1ae0*/  ISETP.EQ.AND P4, PT, R18.reuse, 0x8, PT ;  /* 0x000000081200780c */ /* 0x040fe20003f82270 */
[----:B------:R-:W-:Y:S01]  /*1af0*/  @P6 IMAD.MOV.U32 R29, RZ, RZ, R14 ;  /* 0x000000ffff1d6224 */ /* 0x000fe200078e000e */
[-C--:B------:R-:W-:Y:S01]  /*1b00*/  @P6 MOV R14, R0.reuse ;  /* 0x00000000000e6202 */ /* 0x080fe20000000f00 */
[----:B------:R-:W-:Y:S01]  /*1b10*/  @P5 IMAD.MOV.U32 R29, RZ, RZ, R13 ;  /* 0x000000ffff1d5224 */ /* 0x000fe200078e000d */
[C---:B------:R-:W-:Y:S01]  /*1b20*/  ISETP.EQ.AND P6, PT, R18.reuse, 0xc, PT ;  /* 0x0000000c1200780c */ /* 0x040fe20003fc2270 */
[----:B------:R-:W-:Y:S01]  /*1b30*/  @P2 IMAD.MOV.U32 R26, RZ, RZ, R11 ;  /* 0x000000ffff1a2224 */ /* 0x000fe200078e000b */
[----:B------:R-:W-:Y:S01]  /*1b40*/  @P5 MOV R13, R0 ;  /* 0x00000000000d5202 */ /* 0x000fe20000000f00 */
[--C-:B------:R-:W-:Y:S01]  /*1b50*/  @P2 IMAD.MOV.U32 R11, RZ, RZ, R3.reuse ;  /* 0x000000ffff0b2224 */ /* 0x100fe200078e0003 */
[C---:B------:R-:W-:Y:S01]  /*1b60*/  ISETP.EQ.AND P5, PT, R18.reuse, 0x10, PT ;  /* 0x000000101200780c */ /* 0x040fe20003fa2270 */
[----:B------:R-:W-:Y:S01]  /*1b70*/  @P3 IMAD.MOV.U32 R26, RZ, RZ, R12 ;  /* 0x000000ffff1a3224 */ /* 0x000fe200078e000c */
[C---:B------:R-:W-:Y:S01]  /*1b80*/  ISETP.EQ.AND P2, PT, R18.reuse, 0x14, PT ;  /* 0x000000141200780c */ /* 0x040fe20003f42270 */
[----:B------:R-:W-:Y:S01]  /*1b90*/  @P3 IMAD.MOV.U32 R12, RZ, RZ, R3 ;  /* 0x000000ffff0c3224 */ /* 0x000fe200078e0003 */
[----:B------:R-:W-:-:S02]  /*1ba0*/  ISETP.EQ.AND P3, PT, R18, 0x18, PT ;  /* 0x000000181200780c */ /* 0x000fc40003f62270 */
[----:B------:R-:W-:Y:S02]  /*1bb0*/  @P4 MOV R26, R10 ;  /* 0x0000000a001a4202 */ /* 0x000fe40000000f00 */
[-C--:B------:R-:W-:Y:S01]  /*1bc0*/  @P4 MOV R10, R3.reuse ;  /* 0x00000003000a4202 */ /* 0x080fe20000000f00 */
[----:B------:R-:W-:Y:S01]  /*1bd0*/  @P6 IMAD.MOV.U32 R26, RZ, RZ, R22 ;  /* 0x000000ffff1a6224 */ /* 0x000fe200078e0016 */
[C---:B------:R-:W-:Y:S01]  /*1be0*/  ISETP.EQ.AND P4, PT, R18.reuse, 0x1c, PT ;  /* 0x0000001c1200780c */ /* 0x040fe20003f82270 */
[--C-:B------:R-:W-:Y:S01]  /*1bf0*/  @P6 IMAD.MOV.U32 R22, RZ, RZ, R3.reuse ;  /* 0x000000ffff166224 */ /* 0x100fe200078e0003 */
[C---:B------:R-:W-:Y:S01]  /*1c00*/  ISETP.EQ.AND P6, PT, R18.reuse, 0x20, PT ;  /* 0x000000201200780c */ /* 0x040fe20003fc2270 */
[----:B------:R-:W-:Y:S02]  /*1c10*/  @P5 IMAD.MOV.U32 R26, RZ, RZ, R4 ;  /* 0x000000ffff1a5224 */ /* 0x000fe400078e0004 */
[----:B------:R-:W-:Y:S01]  /*1c20*/  @P2 MOV R26, R3 ;  /* 0x00000003001a2202 */ /* 0x000fe20000000f00 */
[--C-:B------:R-:W-:Y:S01]  /*1c30*/  @P5 IMAD.MOV.U32 R4, RZ, RZ, R3.reuse ;  /* 0x000000ffff045224 */ /* 0x100fe200078e0003 */
[C---:B------:R-:W-:Y:S01]  /*1c40*/  ISETP.EQ.AND P2, PT, R18.reuse, 0x24, PT ;  /* 0x000000241200780c */ /* 0x040fe20003f42270 */
[----:B------:R-:W-:Y:S01]  /*1c50*/  @P3 IMAD.MOV.U32 R26, RZ, RZ, R0 ;  /* 0x000000ffff1a3224 */ /* 0x000fe200078e0000 */
[C---:B------:R-:W-:Y:S01]  /*1c60*/  ISETP.EQ.AND P5, PT, R18.reuse, 0x28, PT ;  /* 0x000000281200780c */ /* 0x040fe20003fa2270 */
[----:B------:R-:W-:Y:S01]  /*1c70*/  @P3 IMAD.MOV.U32 R0, RZ, RZ, R3 ;  /* 0x000000ffff003224 */ /* 0x000fe200078e0003 */
[----:B------:R-:W-:-:S02]  /*1c80*/  ISETP.EQ.AND P3, PT, R18, 0x2c, PT ;  /* 0x0000002c1200780c */ /* 0x000fc40003f62270 */
[----:B------:R-:W-:Y:S01]  /*1c90*/  @P4 MOV R26, R30 ;  /* 0x0000001e001a4202 */ /* 0x000fe20000000f00 */
[----:B------:R-:W-:Y:S01]  /*1ca0*/  @P4 IMAD.MOV.U32 R30, RZ, RZ, R3 ;  /* 0x000000ffff1e4224 */ /* 0x000fe200078e0003 */
[----:B------:R-:W-:Y:S02]  /*1cb0*/  @P6 MOV R26, R9 ;  /* 0x00000009001a6202 */ /* 0x000fe40000000f00 */
[C---:B------:R-:W-:Y:S02]  /*1cc0*/  ISETP.EQ.AND P4, PT, R20.reuse, RZ, PT ;  /* 0x000000ff1400720c */ /* 0x040fe40003f82270 */
[-C--:B------:R-:W-:Y:S01]  /*1cd0*/  @P6 MOV R9, R3.reuse ;  /* 0x0000000300096202 */ /* 0x080fe20000000f00 */
[----:B------:R-:W-:Y:S01]  /*1ce0*/  @P2 IMAD.MOV.U32 R26, RZ, RZ, R16 ;  /* 0x000000ffff1a2224 */ /* 0x000fe200078e0010 */
[C---:B------:R-:W-:Y:S01]  /*1cf0*/  ISETP.EQ.AND P6, PT, R20.reuse, 0x4, PT ;  /* 0x000000041400780c */ /* 0x040fe20003fc2270 */
[----:B------:R-:W-:Y:S01]  /*1d00*/  @P5 IMAD.MOV.U32 R26, RZ, RZ, R7 ;  /* 0x000000ffff1a5224 */ /* 0x000fe200078e0007 */
[----:B------:R-:W-:Y:S01]  /*1d10*/  @P5 MOV R7, R3 ;  /* 0x0000000300075202 */ /* 0x000fe20000000f00 */
[--C-:B------:R-:W-:Y:S01]  /*1d20*/  @P2 IMAD.MOV.U32 R16, RZ, RZ, R3.reuse ;  /* 0x000000ffff102224 */ /* 0x100fe200078e0003 */
[----:B------:R-:W-:Y:S01]  /*1d30*/  ISETP.EQ.AND P2, PT, R20, 0x8, PT ;  /* 0x000000081400780c */ /* 0x000fe20003f42270 */
[----:B------:R-:W-:Y:S01]  /*1d40*/  @P3 IMAD.MOV.U32 R26, RZ, RZ, R14 ;  /* 0x000000ffff1a3224 */ /* 0x000fe200078e000e */
[----:B------:R-:W-:Y:S01]  /*1d50*/  ISETP.EQ.AND P5, PT, R18, 0x30, PT ;  /* 0x000000301200780c */ /* 0x000fe20003fa2270 */
[----:B------:R-:W-:Y:S01]  /*1d60*/  @P3 IMAD.MOV.U32 R14, RZ, RZ, R3 ;  /* 0x000000ffff0e3224 */ /* 0x000fe200078e0003 */
[----:B------:R-:W-:Y:S01]  /*1d70*/  ISETP.EQ.AND P3, PT, R20, 0xc, PT ;  /* 0x0000000c1400780c */ /* 0x000fe20003f62270 */
[----:B------:R-:W-:Y:S01]  /*1d80*/  IMAD.WIDE.U32 R18, R35, 0x55555556, RZ ;  /* 0x5555555623127825 */ /* 0x000fe200078e00ff */
[----:B------:R-:W-:-:S03]  /*1d90*/  @P4 MOV R23, R11 ;  /* 0x0000000b00174202 */ /* 0x000fc60000000f00 */
[----:B------:R-:W-:Y:S01]  /*1da0*/  @P4 IMAD.MOV.U32 R11, RZ, RZ, R4 ;  /* 0x000000ffff0b4224 */ /* 0x000fe200078e0004 */
[C---:B------:R-:W-:Y:S01]  /*1db0*/  ISETP.EQ.AND P4, PT, R20.reuse, 0x10, PT ;  /* 0x000000101400780c */ /* 0x040fe20003f82270 */
[----:B------:R-:W-:Y:S01]  /*1dc0*/  @P6 IMAD.MOV.U32 R23, RZ, RZ, R12 ;  /* 0x000000ffff176224 */ /* 0x000fe200078e000c */
[----:B------:R-:W-:Y:S01]  /*1dd0*/  @P6 MOV R12, R4 ;  /* 0x00000004000c6202 */ /* 0x000fe20000000f00 */
[----:B------:R-:W-:Y:S01]  /*1de0*/  @P2 IMAD.MOV.U32 R23, RZ, RZ, R10 ;  /* 0x000000ffff172224 */ /* 0x000fe200078e000a */
[C---:B------:R-:W-:Y:S01]  /*1df0*/  ISETP.EQ.AND P6, PT, R20.reuse, 0x14, PT ;  /* 0x000000141400780c */ /* 0x040fe20003fc2270 */
[----:B------:R-:W-:Y:S01]  /*1e00*/  @P2 IMAD.MOV.U32 R10, RZ, RZ, R4 ;  /* 0x000000ffff0a2224 */ /* 0x000fe200078e0004 */
[C---:B------:R-:W-:Y:S01]  /*1e10*/  ISETP.EQ.AND P2, PT, R20.reuse, 0x18, PT ;  /* 0x000000181400780c */ /* 0x040fe20003f42270 */
[----:B------:R-:W-:Y:S01]  /*1e20*/  IMAD.WIDE.U32 R18, R33, 0x55555555, R18 ;  /* 0x5555555521127825 */ /* 0x000fe200078e0012 */
[----:B------:R-:W-:Y:S02]  /*1e30*/  @P3 MOV R23, R22 ;  /* 0x0000001600173202 */ /* 0x000fe40000000f00 */
[----:B------:R-:W-:Y:S01]  /*1e40*/  @P5 MOV R26, R13 ;  /* 0x0000000d001a5202 */ /* 0x000fe20000000f00 */
[--C-:B------:R-:W-:Y:S01]  /*1e50*/  @P3 IMAD.MOV.U32 R22, RZ, RZ, R4.reuse ;  /* 0x000000ffff163224 */ /* 0x100fe200078e0004 */
[C---:B------:R-:W-:Y:S01]  /*1e60*/  ISETP.EQ.AND P3, PT, R20.reuse, 0x1c, PT ;  /* 0x0000001c1400780c */ /* 0x040fe20003f62270 */
[--C-:B------:R-:W-:Y:S01]  /*1e70*/  @P5 IMAD.MOV.U32 R13, RZ, RZ, R3.reuse ;  /* 0x000000ffff0d5224 */ /* 0x100fe200078e0003 */
[C---:B------:R-:W-:Y:S01]  /*1e80*/  ISETP.EQ.AND P5, PT, R20.reuse, 0x20, PT ;  /* 0x000000201400780c */ /* 0x040fe20003fa2270 */
[----:B------:R-:W-:Y:S01]  /*1e90*/  @P4 IMAD.MOV.U32 R23, RZ, RZ, R4 ;  /* 0x000000ffff174224 */ /* 0x000fe200078e0004 */
[C---:B------:R-:W-:Y:S01]  /*1ea0*/  ISETP.EQ.AND P4, PT, R20.reuse, 0x24, PT ;  /* 0x000000241400780c */ /* 0x040fe20003f82270 */
[----:B------:R-:W-:Y:S01]  /*1eb0*/  @P6 IMAD.MOV.U32 R23, RZ, RZ, R3 ;  /* 0x000000ffff176224 */ /* 0x000fe200078e0003 */
[----:B------:R-:W-:Y:S01]  /*1ec0*/  @P6 MOV R3, R4 ;  /* 0x0000000400036202 */ /* 0x000fe20000000f00 */
[----:B------:R-:W-:Y:S01]  /*1ed0*/  @P2 IMAD.MOV.U32 R23, RZ, RZ, R0 ;  /* 0x000000ffff172224 */ /* 0x000fe200078e0000 */
[C---:B------:R-:W-:Y:S01]  /*1ee0*/  ISETP.EQ.AND P6, PT, R20.reuse, 0x28, PT ;  /* 0x000000281400780c */ /* 0x040fe20003fc2270 */
[----:B------:R-:W-:Y:S01]  /*1ef0*/  @P2 IMAD.MOV.U32 R0, RZ, RZ, R4 ;  /* 0x000000ffff002224 */ /* 0x000fe200078e0004 */
[----:B------:R-:W-:-:S03]  /*1f00*/  ISETP.EQ.AND P2, PT, R20, 0x2c, PT ;  /* 0x0000002c1400780c */ /* 0x000fc60003f42270 */
[----:B------:R-:W-:Y:S01]  /*1f10*/  @P3 MOV R23, R30 ;  /* 0x0000001e00173202 */ /* 0x000fe20000000f00 */
[----:B------:R-:W-:Y:S01]  /*1f20*/  @P3 IMAD.MOV.U32 R30, RZ, RZ, R4 ;  /* 0x000000ffff1e3224 */ /* 0x000fe200078e0004 */
[----:B------:R-:W-:Y:S01]  /*1f30*/  ISETP.EQ.AND P3, PT, R20, 0x30, PT ;  /* 0x000000301400780c */ /* 0x000fe20003f62270 */
[----:B------:R-:W-:-:S04]  /*1f40*/  IMAD.WIDE.U32 R20, R33, 0x55555556, RZ ;  /* 0x5555555621147825 */ /* 0x000fc800078e00ff */
[----:B------:R-:W-:Y:S01]  /*1f50*/  @P5 IMAD.MOV.U32 R23, RZ, RZ, R9 ;  /* 0x000000ffff175224 */ /* 0x000fe200078e0009 */
[----:B------:R-:W-:Y:S02]  /*1f60*/  @P5 MOV R9, R4 ;  /* 0x0000000400095202 */ /* 0x000fe40000000f00 */
[----:B------:R-:W-:Y:S01]  /*1f70*/  IADD3 RZ, P5, PT, R21, R18, RZ ;  /* 0x0000001215ff7210 */ /* 0x000fe20007fbe0ff */
[----:B------:R-:W-:Y:S01]  /*1f80*/  IMAD.WIDE.U32 R20, R31, 0x2750da13, RZ ;  /* 0x2750da131f147825 */ /* 0x000fe200078e00ff */
[----:B------:R-:W-:-:S03]  /*1f90*/  @P4 MOV R23, R16 ;  /* 0x0000001000174202 */ /* 0x000fc60000000f00 */
[----:B------:R-:W-:Y:S02]  /*1fa0*/  IMAD.X R24, R35, 0x55555555, R19, P5 ;  /* 0x5555555523187824 */ /* 0x000fe400028e0613 */
[----:B------:R-:W-:-:S04]  /*1fb0*/  IMAD.WIDE.U32 R20, P5, R32, 0x2c248c, R20 ;  /* 0x002c248c20147825 */ /* 0x000fc800078a0014 */
[----:B------:R-:W-:Y:S01]  /*1fc0*/  IMAD.X R19, RZ, RZ, RZ, P5 ;  /* 0x000000ffff137224 */ /* 0x000fe200028e06ff */
[----:B------:R-:W-:Y:S01]  /*1fd0*/  IADD3 RZ, P5, PT, R37, R20, RZ ;  /* 0x0000001425ff7210 */ /* 0x000fe20007fbe0ff */
[----:B------:R-:W-:Y:S02]  /*1fe0*/  IMAD.MOV.U32 R18, RZ, RZ, R21 ;  /* 0x000000ffff127224 */ /* 0x000fe400078e0015 */
[----:B------:R-:W-:Y:S02]  /*1ff0*/  IMAD R24, R24, -0x3, R33 ;  /* 0xfffffffd18187824 */ /* 0x000fe400078e0221 */
[----:B------:R-:W-:Y:S01]  /*2000*/  IMAD.WIDE.U32.X R18, R31, 0x2c248c, R18, P5 ;  /* 0x002c248c1f127825 */ /* 0x000fe200028e0412 */
[----:B------:R-:W-:Y:S02]  /*2010*/  ISETP.EQ.AND P5, PT, R34, RZ, PT ;  /* 0x000000ff2200720c */ /* 0x000fe40003fa2270 */
[----:B------:R-:W-:Y:S01]  /*2020*/  SHF.L.U32 R24, R24, 0x2, RZ ;  /* 0x0000000218187819 */ /* 0x000fe200000006ff */
[--C-:B------:R-:W-:Y:S01]  /*2030*/  @P4 IMAD.MOV.U32 R16, RZ, RZ, R4.reuse ;  /* 0x000000ffff104224 */ /* 0x100fe200078e0004 */
[----:B------:R-:W-:Y:S01]  /*2040*/  ISETP.EQ.AND P4, PT, R34, 0x4, PT ;  /* 0x000000042200780c */ /* 0x000fe20003f82270 */
[----:B------:R-:W-:Y:S01]  /*2050*/  @P6 IMAD.MOV.U32 R23, RZ, RZ, R7 ;  /* 0x000000ffff176224 */ /* 0x000fe200078e0007 */
[----:B------:R-:W-:Y:S01]  /*2060*/  SHF.R.U64 R21, R18, 0xa, R19 ;  /* 0x0000000a12157819 */ /* 0x000fe20000001213 */
[----:B------:R-:W-:Y:S01]  /*2070*/  @P6 IMAD.MOV.U32 R7, RZ, RZ, R4 ;  /* 0x000000ffff076224 */ /* 0x000fe200078e0004 */
[----:B------:R-:W-:Y:S01]  /*2080*/  ISETP.EQ.AND P6, PT, R34, 0x8, PT ;  /* 0x000000082200780c */ /* 0x000fe20003fc2270 */
[----:B------:R-:W-:Y:S01]  /*2090*/  @P2 IMAD.MOV.U32 R23, RZ, RZ, R14 ;  /* 0x000000ffff172224 */ /* 0x000fe200078e000e */
[-C--:B------:R-:W-:Y:S01]  /*20a0*/  @P2 MOV R14, R4.reuse ;  /* 0x00000004000e2202 */ /* 0x080fe20000000f00 */
[----:B------:R-:W-:Y:S01]  /*20b0*/  @P3 IMAD.MOV.U32 R23, RZ, RZ, R13 ;  /* 0x000000ffff173224 */ /* 0x000fe200078e000d */
[C---:B------:R-:W-:Y:S01]  /*20c0*/  ISETP.EQ.AND P2, PT, R24.reuse, RZ, PT ;  /* 0x000000ff1800720c */ /* 0x040fe20003f42270 */
[----:B------:R-:W-:Y:S01]  /*20d0*/  @P5 IMAD.MOV.U32 R20, RZ, RZ, R11 ;  /* 0x000000ffff145224 */ /* 0x000fe200078e000b */
[----:B------:R-:W-:Y:S01]  /*20e0*/  @P3 MOV R13, R4 ;  /* 0x00000004000d3202 */ /* 0x000fe20000000f00 */
[----:B------:R-:W-:Y:S01]  /*20f0*/  @P5 IMAD.MOV.U32 R11, RZ, RZ, R22 ;  /* 0x000000ffff0b5224 */ /* 0x000fe200078e0016 */
[----:B------:R-:W-:Y:S01]  /*2100*/  ISETP.EQ.AND P3, PT, R24, 0x4, PT ;  /* 0x000000041800780c */ /* 0x000fe20003f62270 */
[----:B------:R-:W-:Y:S01]  /*2110*/  @P4 IMAD.MOV.U32 R20, RZ, RZ, R12 ;  /* 0x000000ffff144224 */ /* 0x000fe200078e000c */
[----:B------:R-:W-:-:S02]  /*2120*/  LOP3.LUT R21, R21, 0x4, RZ, 0xc0, !PT ;  /* 0x0000000415157812 */ /* 0x000fc400078ec0ff */
[----:B------:R-:W-:Y:S01]  /*2130*/  @P4 MOV R12, R22 ;  /* 0x00000016000c4202 */ /* 0x000fe20000000f00 */
[----:B------:R-:W-:Y:S01]  /*2140*/  @P6 IMAD.MOV.U32 R20, RZ, RZ, R10 ;  /* 0x000000ffff146224 */ /* 0x000fe200078e000a */
[C---:B------:R-:W-:Y:S01]  /*2150*/  ISETP.EQ.AND P5, PT, R21.reuse, RZ, PT ;  /* 0x000000ff1500720c */ /* 0x040fe20003fa2270 */
[----:B------:R-:W-:Y:S01]  /*2160*/  @P6 IMAD.MOV.U32 R10, RZ, RZ, R22 ;  /* 0x000000ffff0a6224 */ /* 0x000fe200078e0016 */
[----:B------:R-:W-:Y:S02]  /*2170*/  ISETP.EQ.AND P4, PT, R21, 0x4, PT ;  /* 0x000000041500780c */ /* 0x000fe40003f82270 */
[C---:B------:R-:W-:Y:S02]  /*2180*/  ISETP.EQ.AND P6, PT, R34.reuse, 0xc, PT ;  /* 0x0000000c2200780c */ /* 0x040fe40003fc2270 */
[----:B------:R-:W-:Y:S01]  /*2190*/  @P2 MOV R18, R11 ;  /* 0x0000000b00122202 */ /* 0x000fe20000000f00 */
[----:B------:R-:W-:Y:S01]  /*21a0*/  @P2 IMAD.MOV.U32 R11, RZ, RZ, R10 ;  /* 0x000000ffff0b2224 */ /* 0x000fe200078e000a */
[----:B------:R-:W-:Y:S01]  /*21b0*/  ISETP.EQ.AND P2, PT, R34, 0x10, PT ;  /* 0x000000102200780c */ /* 0x000fe20003f42270 */
[----:B------:R-:W-:Y:S01]  /*21c0*/  @P3 IMAD.MOV.U32 R18, RZ, RZ, R12 ;  /* 0x000000ffff123224 */ /* 0x000fe200078e000c */
[----:B------:R-:W-:-:S02]  /*21d0*/  @P3 MOV R12, R10 ;  /* 0x0000000a000c3202 */ /* 0x000fc40000000f00 */
[C---:B------:R-:W-:Y:S01]  /*21e0*/  ISETP.EQ.AND P3, PT, R34.reuse, 0x14, PT ;  /* 0x000000142200780c */ /* 0x040fe20003f62270 */
[----:B------:R-:W-:Y:S01]  /*21f0*/  @P5 IMAD.MOV.U32 R19, RZ, RZ, R11 ;  /* 0x000000ffff135224 */ /* 0x000fe200078e000b */
[C---:B------:R-:W-:Y:S01]  /*2200*/  ISETP.EQ.AND P1, PT, R21.reuse, 0x20, PT ;  /* 0x000000201500780c */ /* 0x040fe20003f22270 */
[--C-:B------:R-:W-:Y:S01]  /*2210*/  @P4 IMAD.MOV.U32 R19, RZ, RZ, R12.reuse ;  /* 0x000000ffff134224 */ /* 0x100fe200078e000c */
[C---:B------:R-:W-:Y:S01]  /*2220*/  ISETP.EQ.AND P4, PT, R34.reuse, 0x18, PT ;  /* 0x000000182200780c */ /* 0x040fe20003f82270 */
[----:B------:R-:W-:Y:S01]  /*2230*/  @P5 IMAD.MOV.U32 R11, RZ, RZ, R12 ;  /* 0x000000ffff0b5224 */ /* 0x000fe200078e000c */
[----:B------:R-:W-:Y:S02]  /*2240*/  @P6 MOV R20, R22 ;  /* 0x0000001600146202 */ /* 0x000fe40000000f00 */
[C---:B------:R-:W-:Y:S01]  /*2250*/  ISETP.EQ.AND P6, PT, R34.reuse, 0x1c, PT ;  /* 0x0000001c2200780c */ /* 0x040fe20003fc2270 */
[----:B------:R-:W-:Y:S01]  /*2260*/  @P2 IMAD.MOV.U32 R20, RZ, RZ, R4 ;  /* 0x000000ffff142224 */ /* 0x000fe200078e0004 */
[----:B------:R-:W-:Y:S01]  /*2270*/  ISETP.EQ.AND P0, PT, R21, 0x24, PT ;  /* 0x000000241500780c */ /* 0x000fe20003f02270 */
[----:B------:R-:W-:Y:S01]  /*2280*/  @P2 IMAD.MOV.U32 R4, RZ, RZ, R22 ;  /* 0x000000ffff042224 */ /* 0x000fe200078e0016 */
[----:B------:R-:W-:-:S02]  /*2290*/  ISETP.EQ.AND P2, PT, R34, 0x20, PT ;  /* 0x000000202200780c */ /* 0x000fc40003f42270 */
[----:B------:R-:W-:Y:S01]  /*22a0*/  @P3 MOV R20, R3 ;  /* 0x0000000300143202 */ /* 0x000fe20000000f00 */
[----:B------:R-:W-:Y:S01]  /*22b0*/  @P3 IMAD.MOV.U32 R3, RZ, RZ, R22 ;  /* 0x000000ffff033224 */ /* 0x000fe200078e0016 */
[C---:B------:R-:W-:Y:S01]  /*22c0*/  ISETP.EQ.AND P3, PT, R34.reuse, 0x24, PT ;  /* 0x000000242200780c */ /* 0x040fe20003f62270 */
[----:B------:R-:W-:Y:S01]  /*22d0*/  @P4 IMAD.MOV.U32 R20, RZ, RZ, R0 ;  /* 0x000000ffff144224 */ /* 0x000fe200078e0000 */
[----:B------:R-:W-:Y:S02]  /*22e0*/  @P4 MOV R0, R22 ;  /* 0x0000001600004202 */ /* 0x000fe40000000f00 */
[C---:B------:R-:W-:Y:S01]  /*22f0*/  ISETP.EQ.AND P4, PT, R34.reuse, 0x28, PT ;  /* 0x000000282200780c */ /* 0x040fe20003f82270 */
[----:B------:R-:W-:Y:S02]  /*2300*/  @P6 IMAD.MOV.U32 R20, RZ, RZ, R30 ;  /* 0x000000ffff146224 */ /* 0x000fe400078e001e */
[----:B------:R-:W-:Y:S01]  /*2310*/  @P6 IMAD.MOV.U32 R30, RZ, RZ, R22 ;  /* 0x000000ffff1e6224 */ /* 0x000fe200078e0016 */
[----:B------:R-:W-:-:S02]  /*2320*/  ISETP.EQ.AND P6, PT, R34, 0x2c, PT ;  /* 0x0000002c2200780c */ /* 0x000fc40003fc2270 */
[----:B------:R-:W-:Y:S01]  /*2330*/  @P2 MOV R20, R9 ;  /* 0x0000000900142202 */ /* 0x000fe20000000f00 */
[----:B------:R-:W-:Y:S01]  /*2340*/  @P2 IMAD.MOV.U32 R9, RZ, RZ, R22 ;  /* 0x000000ffff092224 */ /* 0x000fe200078e0016 */
[C---:B------:R-:W-:Y:S01]  /*2350*/  ISETP.EQ.AND P2, PT, R24.reuse, 0x8, PT ;  /* 0x000000081800780c */ /* 0x040fe20003f42270 */
[----:B------:R-:W-:Y:S01]  /*2360*/  @P3 IMAD.MOV.U32 R20, RZ, RZ, R16 ;  /* 0x000000ffff143224 */ /* 0x000fe200078e0010 */
[----:B------:R-:W-:Y:S02]  /*2370*/  @P3 MOV R16, R22 ;  /* 0x0000001600103202 */ /* 0x000fe40000000f00 */
[----:B------:R-:W-:Y:S01]  /*2380*/  ISETP.EQ.AND P3, PT, R24, 0xc, PT ;  /* 0x0000000c1800780c */ /* 0x000fe20003f62270 */
[----:B------:R-:W-:Y:S02]  /*2390*/  @P4 IMAD.MOV.U32 R20, RZ, RZ, R7 ;  /* 0x000000ffff144224 */ /* 0x000fe400078e0007 */
[----:B------:R-:W-:Y:S01]  /*23a0*/  @P4 IMAD.MOV.U32 R7, RZ, RZ, R22 ;  /* 0x000000ffff074224 */ /* 0x000fe200078e0016 */
[----:B------:R-:W-:-:S02]  /*23b0*/  ISETP.EQ.AND P4, PT, R34, 0x30, PT ;  /* 0x000000302200780c */ /* 0x000fc40003f82270 */
[----:B------:R-:W-:Y:S01]  /*23c0*/  @P6 MOV R20, R14 ;  /* 0x0000000e00146202 */ /* 0x000fe20000000f00 */
[----:B------:R-:W-:Y:S01]  /*23d0*/  @P6 IMAD.MOV.U32 R14, RZ, RZ, R22 ;  /* 0x000000ffff0e6224 */ /* 0x000fe200078e0016 */
[C---:B------:R-:W-:Y:S01]  /*23e0*/  ISETP.EQ.AND P6, PT, R24.reuse, 0x10, PT ;  /* 0x000000101800780c */ /* 0x040fe20003fc2270 */
[----:B------:R-:W-:Y:S01]  /*23f0*/  @P2 IMAD.MOV.U32 R18, RZ, RZ, R10 ;  /* 0x000000ffff122224 */ /* 0x000fe200078e000a */
[----:B------:R-:W-:-:S03]  /*2400*/  ISETP.EQ.AND P2, PT, R24, 0x14, PT ;  /* 0x000000141800780c */ /* 0x000fc60003f42270 */
[----:B------:R-:W-:-:S04]  /*2410*/  @P3 MOV R18, R22 ;  /* 0x0000001600123202 */ /* 0x000fc80000000f00 */
[----:B------:R-:W-:Y:S02]  /*2420*/  @P4 IMAD.MOV.U32 R20, RZ, RZ, R13 ;  /* 0x000000ffff144224 */ /* 0x000fe400078e000d */
[----:B------:R-:W-:Y:S01]  /*2430*/  @P4 IMAD.MOV.U32 R13, RZ, RZ, R22 ;  /* 0x000000ffff0d4224 */ /* 0x000fe200078e0016 */
[C---:B------:R-:W-:Y:S01]  /*2440*/  ISETP.EQ.AND P4, PT, R21.reuse, 0x8, PT ;  /* 0x000000081500780c */ /* 0x040fe20003f82270 */
[----:B------:R-:W-:Y:S01]  /*2450*/  @P6 IMAD.MOV.U32 R18, RZ, RZ, R4 ;  /* 0x000000ffff126224 */ /* 0x000fe200078e0004 */
[----:B------:R-:W-:Y:S01]  /*2460*/  @P3 MOV R22, R10 ;  /* 0x0000000a00163202 */ /* 0x000fe20000000f00 */
[--C-:B------:R-:W-:Y:S01]  /*2470*/  @P6 IMAD.MOV.U32 R4, RZ, RZ, R10.reuse ;  /* 0x000000ffff046224 */ /* 0x100fe200078e000a */
[----:B------:R-:W-:Y:S02]  /*2480*/  ISETP.EQ.AND P6, PT, R24, 0x18, PT ;  /* 0x000000181800780c */ /* 0x000fe40003fc2270 */
[----:B------:R-:W-:Y:S01]  /*2490*/  @P2 MOV R18, R3 ;  /* 0x0000000300122202 */ /* 0x000fe20000000f00 */
[----:B------:R-:W-:Y:S01]  /*24a0*/  @P2 IMAD.MOV.U32 R3, RZ, RZ, R10 ;  /* 0x000000ffff032224 */ /* 0x000fe200078e000a */
[----:B------:R-:W-:-:S02]  /*24b0*/  ISETP.EQ.AND P3, PT, R21, 0xc, PT ;  /* 0x0000000c1500780c */ /* 0x000fc40003f62270 */
[----:B------:R-:W-:-:S03]  /*24c0*/  ISETP.EQ.AND P2, PT, R21, 0x10, PT ;  /* 0x000000101500780c */ /* 0x000fc60003f42270 */
[----:B------:R-:W-:Y:S01]  /*24d0*/  @P4 IMAD.MOV.U32 R19, RZ, RZ, R10 ;  /* 0x000000ffff134224 */ /* 0x000fe200078e000a */
[----:B------:R-:W-:-:S03]  /*24e0*/  ISETP.EQ.AND P4, PT, R21, 0x14, PT ;  /* 0x000000141500780c */ /* 0x000fc60003f82270 */
[----:B------:R-:W-:Y:S02]  /*24f0*/  @P6 IMAD.MOV.U32 R18, RZ, RZ, R0 ;  /* 0x000000ffff126224 */ /* 0x000fe400078e0000 */
[----:B------:R-:W-:Y:S01]  /*2500*/  @P6 IMAD.MOV.U32 R0, RZ, RZ, R10 ;  /* 0x000000ffff006224 */ /* 0x000fe200078e000a */
[----:B------:R-:W-:Y:S02]  /*2510*/  ISETP.EQ.AND P6, PT, R24, 0x1c, PT ;  /* 0x0000001c1800780c */ /* 0x000fe40003fc2270 */
[----:B------:R-:W-:Y:S01]  /*2520*/  @P3 MOV R19, R22 ;  /* 0x0000001600133202 */ /* 0x000fe20000000f00 */
[----:B------:R-:W-:Y:S01]  /*2530*/  IMAD.SHL.U32 R22, R25, 0x4, RZ ;  /* 0x0000000419167824 */ /* 0x000fe200078e00ff */
[C---:B------:R-:W-:Y:S02]  /*2540*/  ISETP.EQ.AND P3, PT, R21.reuse, 0x18, PT ;  /* 0x000000181500780c */ /* 0x040fe40003f62270 */
[----:B------:R-:W-:Y:S01]  /*2550*/  @P2 MOV R19, R4 ;  /* 0x0000000400132202 */ /* 0x000fe20000000f00 */
[----:B------:R-:W-:Y:S01]  /*2560*/  @P4 IMAD.MOV.U32 R19, RZ, RZ, R3 ;  /* 0x000000ffff134224 */ /* 0x000fe200078e0003 */
[----:B------:R-:W-:-:S02]  /*2570*/  ISETP.EQ.AND P2, PT, R21, 0x1c, PT ;  /* 0x0000001c1500780c */ /* 0x000fc40003f42270 */
[C---:B------:R-:W-:Y:S02]  /*2580*/  ISETP.EQ.AND P4, PT, R24.reuse, 0x20, PT ;  /* 0x000000201800780c */ /* 0x040fe40003f82270 */
[----:B------:R-:W-:Y:S02]  /*2590*/  SHF.L.U32 R3, R15, 0x2, RZ ;  /* 0x000000020f037819 */ /* 0x000fe400000006ff */
[----:B------:R-:W-:Y:S01]  /*25a0*/  @P6 MOV R18, R30 ;  /* 0x0000001e00126202 */ /* 0x000fe20000000f00 */
[----:B------:R-:W-:Y:S01]  /*25b0*/  @P6 IMAD.MOV.U32 R30, RZ, RZ, R10 ;  /* 0x000000ffff1e6224 */ /* 0x000fe200078e000a */
[----:B------:R-:W-:Y:S01]  /*25c0*/  SHF.L.U32 R4, R27, 0x2, RZ ;  /* 0x000000021b047819 */ /* 0x000fe200000006ff */
[----:B------:R-:W-:Y:S01]  /*25d0*/  @P3 IMAD.MOV.U32 R19, RZ, RZ, R0 ;  /* 0x000000ffff133224 */ /* 0x000fe200078e0000 */
[----:B------:R-:W-:Y:S01]  /*25e0*/  ISETP.EQ.AND P3, PT, R24, 0x24, PT ;  /* 0x000000241800780c */ /* 0x000fe20003f62270 */
[----:B------:R-:W-:Y:S01]  /*25f0*/  IMAD R0, R28, 0x34, R3 ;  /* 0x000000341c007824 */ /* 0x000fe200078e0203 */
[----:B------:R-:W-:Y:S01]  /*2600*/  ISETP.EQ.AND P6, PT, R21, 0x2c, PT ;  /* 0x0000002c1500780c */ /* 0x000fe20003fc2270 */
[----:B------:R-:W-:Y:S01]  /*2610*/  IMAD R3, R15, 0x34, R4 ;  /* 0x000000340f037824 */ /* 0x000fe200078e0204 */
[----:B------:R-:W-:Y:S01]  /*2620*/  @P2 MOV R19, R30 ;  /* 0x0000001e00132202 */ /* 0x000fe20000000f00 */
[----:B------:R-:W-:Y:S01]  /*2630*/  IMAD R4, R27, 0x34, R22 ;  /* 0x000000341b047824 */ /* 0x000fe200078e0216 */
[----:B------:R-:W-:Y:S01]  /*2640*/  ISETP.EQ.AND P2, PT, R24, 0x28, PT ;  /* 0x000000281800780c */ /* 0x000fe20003f42270 */
[----:B------:R-:W0:Y:S01]  /*2650*/  LDC R0, c[0x3][R0] ;  /* 0x00c0000000007b82 */ /* 0x000e220000000800 */
[----:B------:R-:W-:Y:S01]  /*2660*/  @P4 MOV R18, R9 ;  /* 0x0000000900124202 */ /* 0x000fe20000000f00 */
[----:B------:R-:W-:Y:S01]  /*2670*/  @P4 IMAD.MOV.U32 R9, RZ, RZ, R10 ;  /* 0x000000ffff094224 */ /* 0x000fe200078e000a */
[----:B------:R-:W-:Y:S01]  /*2680*/  ISETP.EQ.AND P4, PT, R21, 0x28, PT ;  /* 0x000000281500780c */ /* 0x000fe20003f82270 */
[----:B------:R-:W-:-:S02]  /*2690*/  IMAD.SHL.U32 R22, R2, 0x4, RZ ;  /* 0x0000000402167824 */ /* 0x000fc400078e00ff */
[----:B------:R-:W-:Y:S01]  /*26a0*/  @P3 IMAD.MOV.U32 R18, RZ, RZ, R16 ;  /* 0x000000ffff123224 */ /* 0x000fe200078e0010 */
[-C--:B------:R-:W-:Y:S01]  /*26b0*/  @P3 MOV R16, R10.reuse ;  /* 0x0000000a00103202 */ /* 0x080fe20000000f00 */
[----:B------:R-:W-:Y:S01]  /*26c0*/  @P1 IMAD.MOV.U32 R19, RZ, RZ, R9 ;  /* 0x000000ffff131224 */ /* 0x000fe200078e0009 */
[C---:B------:R-:W-:Y:S01]  /*26d0*/  ISETP.EQ.AND P1, PT, R24.reuse, 0x2c, PT ;  /* 0x0000002c1800780c */ /* 0x040fe20003f22270 */
[----:B------:R-:W1:Y:S01]  /*26e0*/  LDC R3, c[0x3][R3] ;  /* 0x00c0000003037b82 */ /* 0x000e620000000800 */
[----:B------:R-:W-:Y:S01]  /*26f0*/  SHF.L.U32 R9, R29, 0x2, RZ ;  /* 0x000000021d097819 */ /* 0x000fe200000006ff */
[----:B------:R-:W-:Y:S01]  /*2700*/  @P2 IMAD.MOV.U32 R18, RZ, RZ, R7 ;  /* 0x000000ffff122224 */ /* 0x000fe200078e0007 */
[----:B------:R-:W-:Y:S01]  /*2710*/  @P2 MOV R7, R10 ;  /* 0x0000000a00072202 */ /* 0x000fe20000000f00 */
[C---:B------:R-:W-:Y:S01]  /*2720*/  IMAD R22, R17.reuse, 0x34, R22 ;  /* 0x0000003411167824 */ /* 0x040fe200078e0216 */
[----:B------:R-:W-:Y:S01]  /*2730*/  ISETP.EQ.AND P2, PT, R24, 0x30, PT ;  /* 0x000000301800780c */ /* 0x000fe20003f42270 */
[----:B------:R-:W-:Y:S01]  /*2740*/  IMAD R9, R2, 0x34, R9 ;  /* 0x0000003402097824 */ /* 0x000fe200078e0209 */
[----:B------:R-:W-:Y:S01]  /*2750*/  SHF.L.U32 R24, R17, 0x2, RZ ;  /* 0x0000000211187819 */ /* 0x000fe200000006ff */
[----:B------:R-:W2:Y:S01]  /*2760*/  LDC R4, c[0x3][R4] ;  /* 0x00c0000004047b82 */ /* 0x000ea20000000800 */
[----:B------:R-:W-:Y:S01]  /*2770*/  ISETP.EQ.AND P3, PT, R21, 0x30, PT ;  /* 0x000000301500780c */ /* 0x000fe20003f62270 */
[----:B------:R-:W-:Y:S01]  /*2780*/  IMAD.SHL.U32 R28, R26, 0x4, RZ ;  /* 0x000000041a1c7824 */ /* 0x000fe200078e00ff */
[----:B------:R-:W-:Y:S01]  /*2790*/  @P0 MOV R19, R16 ;  /* 0x0000001000130202 */ /* 0x000fe20000000f00 */
[----:B------:R-:W-:Y:S01]  /*27a0*/  IMAD R24, R25, 0x34, R24 ;  /* 0x0000003419187824 */ /* 0x000fe200078e0218 */
[----:B------:R-:W-:Y:S01]  /*27b0*/  @P1 MOV R18, R14 ;  /* 0x0000000e00121202 */ /* 0x000fe20000000f00 */
[----:B------:R-:W-:Y:S01]  /*27c0*/  @P4 IMAD.MOV.U32 R19, RZ, RZ, R7 ;  /* 0x000000ffff134224 */ /* 0x000fe200078e0007 */
[----:B------:R-:W-:Y:S01]  /*27d0*/  @P1 MOV R14, R10 ;  /* 0x0000000a000e1202 */ /* 0x000fe20000000f00 */
[----:B------:R-:W3:Y:S01]  /*27e0*/  LDC R2, c[0x3][R24] ;  /* 0x00c0000018027b82 */ /* 0x000ee20000000800 */
[----:B------:R-:W-:Y:S01]  /*27f0*/  IMAD R28, R29, 0x34, R28 ;  /* 0x000000341d1c7824 */ /* 0x000fe200078e021c */
[----:B------:R-:W-:Y:S01]  /*2800*/  ISETP.GE.U32.AND P0, PT, R6, 0x2, PT ;  /* 0x000000020600780c */ /* 0x000fe20003f06070 */
[----:B------:R-:W-:-:S02]  /*2810*/  IMAD.SHL.U32 R15, R23, 0x4, RZ ;  /* 0x00000004170f7824 */ /* 0x000fc400078e00ff */
[----:B------:R-:W-:Y:S01]  /*2820*/  @P2 IMAD.MOV.U32 R18, RZ, RZ, R13 ;  /* 0x000000ffff122224 */ /* 0x000fe200078e000d */
[----:B------:R-:W-:Y:S01]  /*2830*/  @P2 MOV R13, R10 ;  /* 0x0000000a000d2202 */ /* 0x000fe20000000f00 */
[----:B------:R-:W-:Y:S01]  /*2840*/  @P6 IMAD.MOV.U32 R19, RZ, RZ, R14 ;  /* 0x000000ffff136224 */ /* 0x000fe200078e000e */
[----:B------:R-:W4:Y:S01]  /*2850*/  LDC R7, c[0x3][R22] ;  /* 0x00c0000016077b82 */ /* 0x000f220000000800 */
[----:B------:R-:W-:Y:S01]  /*2860*/  SHF.L.U32 R14, R20, 0x2, RZ ;  /* 0x00000002140e7819 */ /* 0x000fe200000006ff */
[----:B------:R-:W-:Y:S01]  /*2870*/  IMAD R15, R26, 0x34, R15 ;  /* 0x000000341a0f7824 */ /* 0x000fe200078e020f */
[----:B------:R-:W-:Y:S01]  /*2880*/  SHF.L.U32 R17, R18, 0x2, RZ ;  /* 0x0000000212117819 */ /* 0x000fe200000006ff */
[----:B------:R-:W-:Y:S02]  /*2890*/  @P3 IMAD.MOV.U32 R19, RZ, RZ, R13 ;  /* 0x000000ffff133224 */ /* 0x000fe400078e000d */
[----:B------:R-:W-:Y:S02]  /*28a0*/  IMAD R13, R23, 0x34, R14 ;  /* 0x00000034170d7824 */ /* 0x000fe400078e020e */
[----:B------:R-:W5:Y:S01]  /*28b0*/  LDC R9, c[0x3][R9] ;  /* 0x00c0000009097b82 */ /* 0x000f620000000800 */
[----:B------:R-:W-:Y:S01]  /*28c0*/  SHF.L.U32 R21, R19, 0x2, RZ ;  /* 0x0000000213157819 */ /* 0x000fe200000006ff */
[----:B------:R-:W-:-:S02]  /*28d0*/  IMAD R17, R20, 0x34, R17 ;  /* 0x0000003414117824 */ /* 0x000fc400078e0211 */
[----:B------:R-:W-:Y:S02]  /*28e0*/  IMAD.SHL.U32 R20, R11, 0x4, RZ ;  /* 0x000000040b147824 */ /* 0x000fe400078e00ff */
[----:B------:R-:W-:Y:S02]  /*28f0*/  IMAD R21, R18, 0x34, R21 ;  /* 0x0000003412157824 */ /* 0x000fe400078e0215 */
[----:B0-----:R-:W-:Y:S01]  /*2900*/  FADD R0, RZ, R0 ;  /* 0x00000000ff007221 */ /* 0x001fe20000000000 */
[----:B------:R-:W0:Y:S01]  /*2910*/  LDC R10, c[0x3][R28] ;  /* 0x00c000001c0a7b82 */ /* 0x000e220000000800 */
[----:B------:R-:W-:Y:S01]  /*2920*/  IMAD R20, R19, 0x34, R20 ;  /* 0x0000003413147824 */ /* 0x000fe200078e0214 */
[----:B------:R-:W4:Y:S06]  /*2930*/  S2R R11, SR_TID.X ;  /* 0x00000000000b7919 */ /* 0x000f2c0000002100 */
[----:B------:R-:W0:Y:S01]  /*2940*/  LDC R14, c[0x3][R15] ;  /* 0x00c000000f0e7b82 */ /* 0x000e220000000800 */
[----:B-1----:R-:W-:-:S07]  /*2950*/  FADD R3, R0, R3 ;  /* 0x0000000300037221 */ /* 0x002fce0000000000 */
[----:B------:R-:W1:Y:S01]  /*2960*/  LDC R12, c[0x3][R13] ;  /* 0x00c000000d0c7b82 */ /* 0x000e620000000800 */
[----:B--2---:R-:W-:-:S07]  /*2970*/  FADD R3, R3, R4 ;  /* 0x0000000403037221 */ /* 0x004fce0000000000 */
[----:B------:R-:W2:Y:S01]  /*2980*/  LDC R16, c[0x3][R17] ;  /* 0x00c0000011107b82 */ /* 0x000ea20000000800 */
[----:B---3--:R-:W-:-:S07]  /*2990*/  FADD R2, R3, R2 ;  /* 0x0000000203027221 */ /* 0x008fce0000000000 */
[----:B------:R-:W3:Y:S01]  /*29a0*/  LDC R18, c[0x3][R21] ;  /* 0x00c0000015127b82 */ /* 0x000ee20000000800 */
[----:B----4-:R-:W-:Y:S01]  /*29b0*/  FADD R2, R2, R7 ;  /* 0x0000000702027221 */ /* 0x010fe20000000000 */
[C---:B------:R-:W-:Y:S02]  /*29c0*/  LEA R0, R11.reuse, UR4, 0x2 ;  /* 0x000000040b007c11 */ /* 0x040fe4000f8e10ff */
[----:B------:R-:W-:-:S04]  /*29d0*/  LEA R3, R11, UR5, 0x2 ;  /* 0x000000050b037c11 */ /* 0x000fc8000f8e10ff */
[----:B------:R-:W4:Y:S01]  /*29e0*/  LDC R20, c[0x3][R20] ;  /* 0x00c0000014147b82 */ /* 0x000f220000000800 */
[----:B-----5:R-:W-:-:S04]  /*29f0*/  FADD R9, R2, R9 ;  /* 0x0000000902097221 */ /* 0x020fc80000000000 */
[----:B0-----:R-:W-:-:S04]  /*2a00*/  FADD R9, R9, R10 ;  /* 0x0000000a09097221 */ /* 0x001fc80000000000 */
[----:B------:R-:W-:-:S04]  /*2a10*/  FADD R9, R9, R14 ;  /* 0x0000000e09097221 */ /* 0x000fc80000000000 */
[----:B-1----:R-:W-:-:S04]  /*2a20*/  FADD R9, R9, R12 ;  /* 0x0000000c09097221 */ /* 0x002fc80000000000 */
[----:B--2---:R-:W-:-:S04]  /*2a30*/  FADD R9, R9, R16 ;  /* 0x0000001009097221 */ /* 0x004fc80000000000 */
[----:B---3--:R-:W-:-:S04]  /*2a40*/  FADD R9, R9, R18 ;  /* 0x0000001209097221 */ /* 0x008fc80000000000 */
[----:B----4-:R-:W-:-:S05]  /*2a50*/  FADD R9, R9, R20 ;  /* 0x0000001409097221 */ /* 0x010fca0000000000 */
[----:B------:R0:W-:Y:S04]  /*2a60*/  STS [R0], R9 ;  /* 0x0000000900007388 */ /* 0x0001e80000000800 */
[----:B------:R0:W-:Y:S01]  /*2a70*/  STS [R3], R8 ;  /* 0x0000000803007388 */ /* 0x0001e20000000800 */
[----:B------:R-:W-:Y:S06]  /*2a80*/  BAR.SYNC.DEFER_BLOCKING 0x0 ;  /* 0x0000000000007b1d */ /* 0x000fec0000010000 */
[----:B------:R-:W-:Y:S05]  /*2a90*/  @!P0 BRA `(.L_x_0) ;  /* 0x0000000000448947 */ /* 0x000fea0003800000 */
.L_x_3:
[----:B------:R-:W-:Y:S01]  /*2aa0*/  MOV R7, R6 ;  /* 0x0000000600077202 */ /* 0x000fe20000000f00 */
[----:B------:R-:W-:Y:S01]  /*2ab0*/  BSSY.RECONVERGENT B0, `(.L_x_1) ;  /* 0x000000c000007945 */ /* 0x000fe20003800200 */
[----:B------:R-:W-:-:S04]  /*2ac0*/  SHF.R.U32.HI R6, RZ, 0x1, R6 ;  /* 0x00000001ff067819 */ /* 0x000fc80000011606 */
[----:B------:R-:W-:-:S13]  /*2ad0*/  ISETP.GE.U32.AND P0, PT, R11, R6, PT ;  /* 0x000000060b00720c */ /* 0x000fda0003f06070 */
[----:B-1----:R-:W-:Y:S05]  /*2ae0*/  @P0 BRA `(.L_x_2) ;  /* 0x0000000000200947 */ /* 0x002fea0003800000 */
[----:B------:R-:W-:Y:S01]  /*2af0*/  IMAD R4, R6, 0x4, R0 ;  /* 0x0000000406047824 */ /* 0x000fe200078e0200 */
[----:B------:R-:W-:Y:S04]  /*2b00*/  LDS R2, [R0] ;  /* 0x0000000000027984 */ /* 0x000fe80000000800 */
[----:B0-----:R-:W0:Y:S02]  /*2b10*/  LDS R9, [R4] ;  /* 0x0000000004097984 */ /* 0x001e240000000800 */
[----:B0-----:R-:W-:-:S13]  /*2b20*/  FSETP.GT.AND P0, PT, R2, R9, PT ;  /* 0x000000090200720b */ /* 0x001fda0003f04000 */
[----:B------:R-:W-:Y:S01]  /*2b30*/  @P0 LEA R2, R6, R3, 0x2 ;  /* 0x0000000306020211 */ /* 0x000fe200078e10ff */
[----:B------:R-:W-:Y:S05]  /*2b40*/  @P0 STS [R0], R9 ;  /* 0x0000000900000388 */ /* 0x000fea0000000800 */
[----:B------:R-:W0:Y:S04]  /*2b50*/  @P0 LDS R2, [R2] ;  /* 0x0000000002020984 */ /* 0x000e280000000800 */
[----:B0-----:R1:W-:Y:S02]  /*2b60*/  @P0 STS [R3], R2 ;  /* 0x0000000203000388 */ /* 0x0013e40000000800 */
.L_x_2:
[----:B------:R-:W-:Y:S05]  /*2b70*/  BSYNC.RECONVERGENT B0 ;  /* 0x0000000000007941 */ /* 0x000fea0003800200 */
.L_x_1:
[----:B------:R-:W-:Y:S01]  /*2b80*/  BAR.SYNC.DEFER_BLOCKING 0x0 ;  /* 0x0000000000007b1d */ /* 0x000fe20000010000 */
[----:B------:R-:W-:-:S13]  /*2b90*/  ISETP.GT.U32.AND P0, PT, R7, 0x3, PT ;  /* 0x000000030700780c */ /* 0x000fda0003f04070 */
[----:B------:R-:W-:Y:S05]  /*2ba0*/  @P0 BRA `(.L_x_3) ;  /* 0xfffffffc00bc0947 */ /* 0x000fea000383ffff */
.L_x_0:
[----:B------:R-:W-:-:S13]  /*2bb0*/  ISETP.NE.AND P0, PT, R11, RZ, PT ;  /* 0x000000ff0b00720c */ /* 0x000fda0003f05270 */
[----:B------:R-:W-:Y:S05]  /*2bc0*/  @P0 EXIT ;  /* 0x000000000000094d */ /* 0x000fea0003800000 */
[----:B------:R-:W2:Y:S01]  /*2bd0*/  S2UR UR5, SR_CgaCtaId ;  /* 0x00000000000579c3 */ /* 0x000ea20000008800 */
[----:B------:R-:W-:-:S07]  /*2be0*/  UMOV UR4, 0x400 ;  /* 0x0000040000047882 */ /* 0x000fce0000000000 */
[----:B01----:R-:W0:Y:S08]  /*2bf0*/  LDC.64 R2, c[0x0][0x380] ;  /* 0x0000e000ff027b82 */ /* 0x003e300000000a00 */
[----:B------:R-:W1:Y:S01]  /*2c00*/  LDC.64 R6, c[0x0][0x390] ;  /* 0x0000e400ff067b82 */ /* 0x000e620000000a00 */
[----:B--2---:R-:W-:Y:S01]  /*2c10*/  ULEA UR4, UR5, UR4, 0x18 ;  /* 0x0000000405047291 */ /* 0x004fe2000f8ec0ff */
[----:B0-----:R-:W-:-:S08]  /*2c20*/  IMAD.WIDE.U32 R2, R5, 0x4, R2 ;  /* 0x0000000405027825 */ /* 0x001fd000078e0002 */
[----:B------:R-:W0:Y:S04]  /*2c30*/  LDS R9, [UR4] ;  /* 0x00000004ff097984 */ /* 0x000e280008000800 */
[----:B------:R-:W2:Y:S01]  /*2c40*/  LDS R11, [UR4+0x400] ;  /* 0x00040004ff0b7984 */ /* 0x000ea20008000800 */
[----:B-1----:R-:W-:-:S03]  /*2c50*/  IMAD.WIDE.U32 R4, R5, 0x4, R6 ;  /* 0x0000000405047825 */ /* 0x002fc600078e0006 */
[----:B0-----:R-:W-:Y:S04]  /*2c60*/  STG.E desc[UR8][R2.64], R9 ;  /* 0x0000000902007986 */ /* 0x001fe8000c101908 */
[----:B--2---:R-:W-:Y:S01]  /*2c70*/  STG.E desc[UR8][R4.64], R11 ;  /* 0x0000000b04007986 */ /* 0x004fe2000c101908 */
[----:B------:R-:W-:Y:S05]  /*2c80*/  EXIT ;  /* 0x000000000000794d */ /* 0x000fea0003800000 */
.L_x_4:
[----:B------:R-:W-:-:S00]  /*2c90*/  BRA `(.L_x_4) ;  /* 0xfffffffc00fc7947 */ /* 0x000fc0000383ffff */
[----:B------:R-:W-:-:S00]  /*2ca0*/  NOP ;  /* 0x0000000000007918 */ /* 0x000fc00000000000 */
        /* <DEDUP_REMOVED lines=13> */
.L_x_5:


//--------------------- .nv.shared._Z12kernelReducePfPyPj --------------------------
	.section	.nv.shared._Z12kernelReducePfPyPj,"aw",@nobits
	.sectionflags	@""
	.align	4
.nv.shared._Z12kernelReducePfPyPj:
	.zero		3072


//--------------------- .nv.shared.reserved.0     --------------------------
	.section	.nv.shared.reserved.0,"aw",@nobits
	.weak		__nv_reservedSMEM_offset_0_alias
	.size		__nv_reservedSMEM_offset_0_alias, 0, 64
	.other		__nv_reservedSMEM_offset_0_alias,@"STO_CUDA_RESERVED_SHARED STV_DEFAULT"
__nv_reservedSMEM_offset_0_alias:
	.zero		0
	.zero		64


//--------------------- .nv.constant0._Z12kernelReducePfPyPj --------------------------
	.section	.nv.constant0._Z12kernelReducePfPyPj,"a",@progbits
	.sectionflags	@""
	.align	4
.nv.constant0._Z12kernelReducePfPyPj:
	.zero		920


//--------------------- SYMBOLS --------------------------

	.type		.nv.reservedSmem.offset0,@object
	.size		.nv.reservedSmem.offset0,0x4
	.type		.nv.reservedSmem.cap,@object
	.size		.nv.reservedSmem.cap,0x4
